	.target	sm_100a

	.elftype	@"ET_EXEC"


//--------------------- .note.nv.tkinfo           --------------------------
	.section	.note.nv.tkinfo,"",@"SHT_NOTE"
	.sectionflags	@"SHF_NOTE_NV_TKINFO"
	.tkinfo
        /*0018*/ 	.word	0x00000002
        /*0030*/ 	.string	""
        /*0030*/ 	.string	"ptxas"
        /*0030*/ 	.string	"Cuda compilation tools, release 13.0, V13.0.88"
        /*0030*/ 	.string	"Build cuda_13.0.r13.0/compiler.36424714_0"
        /*0030*/ 	.string	"-arch sm_100a -m 64 "



//--------------------- .note.nv.cuinfo           --------------------------
	.section	.note.nv.cuinfo,"",@"SHT_NOTE"
	.sectionflags	@"SHF_NOTE_NV_CUINFO"
        /*0018*/ 	.short	0x0002
        /*001a*/ 	.short	0x0064
        /*001c*/ 	.short	0x0082
	.zero		2


//--------------------- .nv.info                  --------------------------
	.section	.nv.info,"",@"SHT_CUDA_INFO"
	.align	4


	//----- nvinfo : EIATTR_REGCOUNT
	.align		4
        /*0000*/ 	.byte	0x04, 0x2f
        /*0002*/ 	.short	(.L_19 - .L_18)
	.align		4
.L_18:
        /*0004*/ 	.word	index@(_ZN7cutlass13device_kernelINS_4gemm6kernel13GemmUniversalIN4cute5tupleIJiiiiEEENS1_10collective13CollectiveMmaINS1_35MainloopSm100TmaUmmaWarpSpecializedILi8ELi2ELi4ENS5_IJNS4_1CILi1EEENSA_ILi2EEESB_EEEEENS5_IJNSA_ILi64EEENSA_ILi128EEESF_EEENS_10bfloat16_tENS5_IJlSB_lEEESI_SJ_NS4_8TiledMMAINS4_8MMA_AtomIJNS4_20SM100_MMA_F16BF16_SSISI_SI_fLi64ELi128ELNS4_4UMMA5MajorE0ELSO_0ELNSN_7ScaleInE0ELSP_0EEEEEENS4_6LayoutINS5_IJSB_SB_SB_EEENS5_IJNSA_ILi0EEESU_SU_EEEEENS5_IJNS4_10UnderscoreESX_SX_EEEEENS4_23SM90_TMA_LOAD_MULTICASTENS4_14ComposedLayoutINS4_7SwizzleILi3ELi4ELi3EEENS4_18smem_ptr_flag_bitsILi16EEENSS_INS5_IJNSA_ILi8EEESF_EEENS5_IJSF_SB_EEEEEEEvNS4_8identityENS4_13SM90_TMA_LOADES1A_vS1B_EENS_8epilogue10collective18CollectiveEpilogueINS1E_23Sm100TmaWarpSpecializedILi4ELi2ELi16ELb1ELb0EEEJSH_NS5_IJNSS_ISF_SB_EENSS_INSA_ILi32EEESB_EEEEESI_SJ_SI_SJ_NS1E_6fusion15FusionCallbacksIS1I_NS1N_17LinearCombinationISI_fSI_fLNS_15FloatRoundStyleE2EEESH_S1M_JEEENS4_5SM1004TMEM4LOAD26SM100_TMEM_LOAD_16dp256b4xES1C_NS11_INS12_ILi2ELi4ELi3EEES15_NSS_INS5_IJS16_S1K_EEENS5_IJS1K_SB_EEEEEEENS4_17SM75_U32x4_LDSM_NENS4_14SM90_TMA_STOREES21_NS4_17SM90_U32x4_STSM_NENS4_39AutoVectorizingCopyWithAssumedAlignmentILi128EEEEEEvvEEEEvNT_6ParamsE)
        /*0008*/ 	.word	0x00000044


	//----- nvinfo : EIATTR_FRAME_SIZE
	.align		4
.L_19:
        /*000c*/ 	.byte	0x04, 0x11
        /*000e*/ 	.short	(.L_21 - .L_20)
	.align		4
.L_20:
        /*0010*/ 	.word	index@($__internal_2_$__cuda_sm10x_tcgen05_guardrail_trap_unallocated_columns_being_dealloced)
        /*0014*/ 	.word	0x00000000


	//----- nvinfo : EIATTR_FRAME_SIZE
	.align		4
.L_21:
        /*0018*/ 	.byte	0x04, 0x11
        /*001a*/ 	.short	(.L_23 - .L_22)
	.align		4
.L_22:
        /*001c*/ 	.word	index@($__internal_1_$__cuda_sm10x_tcgen05_guardrail_trap_phase_invalid_during_alloc)
        /*0020*/ 	.word	0x00000000


	//----- nvinfo : EIATTR_FRAME_SIZE
	.align		4
.L_23:
        /*0024*/ 	.byte	0x04, 0x11
        /*0026*/ 	.short	(.L_25 - .L_24)
	.align		4
.L_24:
        /*0028*/ 	.word	index@($__internal_0_$__cuda_sm10x_tcgen05_guardrail_trap_col_being_dealloced_not_returned_by_alloc)
        /*002c*/ 	.word	0x00000000


	//----- nvinfo : EIATTR_FRAME_SIZE
	.align		4
.L_25:
        /*0030*/ 	.byte	0x04, 0x11
        /*0032*/ 	.short	(.L_27 - .L_26)
	.align		4
.L_26:
        /*0034*/ 	.word	index@(_ZN7cutlass13device_kernelINS_4gemm6kernel13GemmUniversalIN4cute5tupleIJiiiiEEENS1_10collective13CollectiveMmaINS1_35MainloopSm100TmaUmmaWarpSpecializedILi8ELi2ELi4ENS5_IJNS4_1CILi1EEENSA_ILi2EEESB_EEEEENS5_IJNSA_ILi64EEENSA_ILi128EEESF_EEENS_10bfloat16_tENS5_IJlSB_lEEESI_SJ_NS4_8TiledMMAINS4_8MMA_AtomIJNS4_20SM100_MMA_F16BF16_SSISI_SI_fLi64ELi128ELNS4_4UMMA5MajorE0ELSO_0ELNSN_7ScaleInE0ELSP_0EEEEEENS4_6LayoutINS5_IJSB_SB_SB_EEENS5_IJNSA_ILi0EEESU_SU_EEEEENS5_IJNS4_10UnderscoreESX_SX_EEEEENS4_23SM90_TMA_LOAD_MULTICASTENS4_14ComposedLayoutINS4_7SwizzleILi3ELi4ELi3EEENS4_18smem_ptr_flag_bitsILi16EEENSS_INS5_IJNSA_ILi8EEESF_EEENS5_IJSF_SB_EEEEEEEvNS4_8identityENS4_13SM90_TMA_LOADES1A_vS1B_EENS_8epilogue10collective18CollectiveEpilogueINS1E_23Sm100TmaWarpSpecializedILi4ELi2ELi16ELb1ELb0EEEJSH_NS5_IJNSS_ISF_SB_EENSS_INSA_ILi32EEESB_EEEEESI_SJ_SI_SJ_NS1E_6fusion15FusionCallbacksIS1I_NS1N_17LinearCombinationISI_fSI_fLNS_15FloatRoundStyleE2EEESH_S1M_JEEENS4_5SM1004TMEM4LOAD26SM100_TMEM_LOAD_16dp256b4xES1C_NS11_INS12_ILi2ELi4ELi3EEES15_NSS_INS5_IJS16_S1K_EEENS5_IJS1K_SB_EEEEEEENS4_17SM75_U32x4_LDSM_NENS4_14SM90_TMA_STOREES21_NS4_17SM90_U32x4_STSM_NENS4_39AutoVectorizingCopyWithAssumedAlignmentILi128EEEEEEvvEEEEvNT_6ParamsE)
        /*0038*/ 	.word	0x00000000


	//----- nvinfo : EIATTR_MIN_STACK_SIZE
	.align		4
.L_27:
        /*003c*/ 	.byte	0x04, 0x12
        /*003e*/ 	.short	(.L_29 - .L_28)
	.align		4
.L_28:
        /*0040*/ 	.word	index@(_ZN7cutlass13device_kernelINS_4gemm6kernel13GemmUniversalIN4cute5tupleIJiiiiEEENS1_10collective13CollectiveMmaINS1_35MainloopSm100TmaUmmaWarpSpecializedILi8ELi2ELi4ENS5_IJNS4_1CILi1EEENSA_ILi2EEESB_EEEEENS5_IJNSA_ILi64EEENSA_ILi128EEESF_EEENS_10bfloat16_tENS5_IJlSB_lEEESI_SJ_NS4_8TiledMMAINS4_8MMA_AtomIJNS4_20SM100_MMA_F16BF16_SSISI_SI_fLi64ELi128ELNS4_4UMMA5MajorE0ELSO_0ELNSN_7ScaleInE0ELSP_0EEEEEENS4_6LayoutINS5_IJSB_SB_SB_EEENS5_IJNSA_ILi0EEESU_SU_EEEEENS5_IJNS4_10UnderscoreESX_SX_EEEEENS4_23SM90_TMA_LOAD_MULTICASTENS4_14ComposedLayoutINS4_7SwizzleILi3ELi4ELi3EEENS4_18smem_ptr_flag_bitsILi16EEENSS_INS5_IJNSA_ILi8EEESF_EEENS5_IJSF_SB_EEEEEEEvNS4_8identityENS4_13SM90_TMA_LOADES1A_vS1B_EENS_8epilogue10collective18CollectiveEpilogueINS1E_23Sm100TmaWarpSpecializedILi4ELi2ELi16ELb1ELb0EEEJSH_NS5_IJNSS_ISF_SB_EENSS_INSA_ILi32EEESB_EEEEESI_SJ_SI_SJ_NS1E_6fusion15FusionCallbacksIS1I_NS1N_17LinearCombinationISI_fSI_fLNS_15FloatRoundStyleE2EEESH_S1M_JEEENS4_5SM1004TMEM4LOAD26SM100_TMEM_LOAD_16dp256b4xES1C_NS11_INS12_ILi2ELi4ELi3EEES15_NSS_INS5_IJS16_S1K_EEENS5_IJS1K_SB_EEEEEEENS4_17SM75_U32x4_LDSM_NENS4_14SM90_TMA_STOREES21_NS4_17SM90_U32x4_STSM_NENS4_39AutoVectorizingCopyWithAssumedAlignmentILi128EEEEEEvvEEEEvNT_6ParamsE)
        /*0044*/ 	.word	0x00000000
.L_29:


//--------------------- .nv.compat                --------------------------
	.section	.nv.compat,"",@"SHT_CUDA_COMPAT_INFO"
	.align	4
        /*0000*/ 	.byte	0x02, 0x09, 0x01, 0x00, 0x02, 0x02, 0x02, 0x00, 0x02, 0x05, 0x05, 0x00, 0x03, 0x07, 0x01, 0x01
        /*0010*/ 	.byte	0x02, 0x03, 0x01, 0x00, 0x02, 0x06, 0x01, 0x00, 0x04, 0x0b, 0x08, 0x00, 0x09, 0x00, 0x00, 0x00
        /*0020*/ 	.byte	0x00, 0x00, 0x00, 0x00


//--------------------- .nv.info._ZN7cutlass13device_kernelINS_4gemm6kernel13GemmUniversalIN4cute5tupleIJiiiiEEENS1_10collective13CollectiveMmaINS1_35MainloopSm100TmaUmmaWarpSpecializedILi8ELi2ELi4ENS5_IJNS4_1CILi1EEENSA_ILi2EEESB_EEEEENS5_IJNSA_ILi64EEENSA_ILi128EEESF_EEENS_10bfloat16_tENS5_IJlSB_lEEESI_SJ_NS4_8TiledMMAINS4_8MMA_AtomIJNS4_20SM100_MMA_F16BF16_SSISI_SI_fLi64ELi128ELNS4_4UMMA5MajorE0ELSO_0ELNSN_7ScaleInE0ELSP_0EEEEEENS4_6LayoutINS5_IJSB_SB_SB_EEENS5_IJNSA_ILi0EEESU_SU_EEEEENS5_IJNS4_10UnderscoreESX_SX_EEEEENS4_23SM90_TMA_LOAD_MULTICASTENS4_14ComposedLayoutINS4_7SwizzleILi3ELi4ELi3EEENS4_18smem_ptr_flag_bitsILi16EEENSS_INS5_IJNSA_ILi8EEESF_EEENS5_IJSF_SB_EEEEEEEvNS4_8identityENS4_13SM90_TMA_LOADES1A_vS1B_EENS_8epilogue10collective18CollectiveEpilogueINS1E_23Sm100TmaWarpSpecializedILi4ELi2ELi16ELb1ELb0EEEJSH_NS5_IJNSS_ISF_SB_EENSS_INSA_ILi32EEESB_EEEEESI_SJ_SI_SJ_NS1E_6fusion15FusionCallbacksIS1I_NS1N_17LinearCombinationISI_fSI_fLNS_15FloatRoundStyleE2EEESH_S1M_JEEENS4_5SM1004TMEM4LOAD26SM100_TMEM_LOAD_16dp256b4xES1C_NS11_INS12_ILi2ELi4ELi3EEES15_NSS_INS5_IJS16_S1K_EEENS5_IJS1K_SB_EEEEEEENS4_17SM75_U32x4_LDSM_NENS4_14SM90_TMA_STOREES21_NS4_17SM90_U32x4_STSM_NENS4_39AutoVectorizingCopyWithAssumedAlignmentILi128EEEEEEvvEEEEvNT_6ParamsE --------------------------
	.section	.nv.info._ZN7cutlass13device_kernelINS_4gemm6kernel13GemmUniversalIN4cute5tupleIJiiiiEEENS1_10collective13CollectiveMmaINS1_35MainloopSm100TmaUmmaWarpSpecializedILi8ELi2ELi4ENS5_IJNS4_1CILi1EEENSA_ILi2EEESB_EEEEENS5_IJNSA_ILi64EEENSA_ILi128EEESF_EEENS_10bfloat16_tENS5_IJlSB_lEEESI_SJ_NS4_8TiledMMAINS4_8MMA_AtomIJNS4_20SM100_MMA_F16BF16_SSISI_SI_fLi64ELi128ELNS4_4UMMA5MajorE0ELSO_0ELNSN_7ScaleInE0ELSP_0EEEEEENS4_6LayoutINS5_IJSB_SB_SB_EEENS5_IJNSA_ILi0EEESU_SU_EEEEENS5_IJNS4_10UnderscoreESX_SX_EEEEENS4_23SM90_TMA_LOAD_MULTICASTENS4_14ComposedLayoutINS4_7SwizzleILi3ELi4ELi3EEENS4_18smem_ptr_flag_bitsILi16EEENSS_INS5_IJNSA_ILi8EEESF_EEENS5_IJSF_SB_EEEEEEEvNS4_8identityENS4_13SM90_TMA_LOADES1A_vS1B_EENS_8epilogue10collective18CollectiveEpilogueINS1E_23Sm100TmaWarpSpecializedILi4ELi2ELi16ELb1ELb0EEEJSH_NS5_IJNSS_ISF_SB_EENSS_INSA_ILi32EEESB_EEEEESI_SJ_SI_SJ_NS1E_6fusion15FusionCallbacksIS1I_NS1N_17LinearCombinationISI_fSI_fLNS_15FloatRoundStyleE2EEESH_S1M_JEEENS4_5SM1004TMEM4LOAD26SM100_TMEM_LOAD_16dp256b4xES1C_NS11_INS12_ILi2ELi4ELi3EEES15_NSS_INS5_IJS16_S1K_EEENS5_IJS1K_SB_EEEEEEENS4_17SM75_U32x4_LDSM_NENS4_14SM90_TMA_STOREES21_NS4_17SM90_U32x4_STSM_NENS4_39AutoVectorizingCopyWithAssumedAlignmentILi128EEEEEEvvEEEEvNT_6ParamsE,"",@"SHT_CUDA_INFO"
	.sectionflags	@""
	.align	4


	//----- nvinfo : EIATTR_CUDA_API_VERSION
	.align		4
        /*0000*/ 	.byte	0x04, 0x37
        /*0002*/ 	.short	(.L_31 - .L_30)
.L_30:
        /*0004*/ 	.word	0x00000082


	//----- nvinfo : EIATTR_KPARAM_INFO
	.align		4
.L_31:
        /*0008*/ 	.byte	0x04, 0x17
        /*000a*/ 	.short	(.L_33 - .L_32)
.L_32:
        /*000c*/ 	.word	0x00000000
        /*0010*/ 	.short	0x0000
        /*0012*/ 	.short	0x0000
        /*0014*/ 	.byte	0x00, 0xf0, 0x01, 0x20


	//----- nvinfo : EIATTR_AT_ENTRY_FRAGMENTS
	.align		4
.L_33:
        /*0018*/ 	.byte	0x04, 0x4f
        /*001a*/ 	.short	(.L_35 - .L_34)


	//   ....[0]....
.L_34:
        /*001c*/ 	.word	0x00000006


	//----- nvinfo : EIATTR_RESERVED_SMEM_USED
	.align		4
.L_35:
        /*0020*/ 	.byte	0x01, 0x41
	.zero		2


	//----- nvinfo : EIATTR_SPARSE_MMA_MASK
	.align		4
        /*0024*/ 	.byte	0x03, 0x50
        /*0026*/ 	.short	0x0000


	//----- nvinfo : EIATTR_TCGEN05_1CTA_USED
	.align		4
        /*0028*/ 	.byte	0x01, 0x51
	.zero		2


	//----- nvinfo : EIATTR_MAXREG_COUNT
	.align		4
        /*002c*/ 	.byte	0x03, 0x1b
        /*002e*/ 	.short	0x00ff


	//----- nvinfo : EIATTR_NUM_BARRIERS
	.align		4
        /*0030*/ 	.byte	0x02, 0x4c
        /*0032*/ 	.byte	0x07
	.zero		1


	//----- nvinfo : EIATTR_EXTERNS
	.align		4
        /*0034*/ 	.byte	0x04, 0x0f
        /*0036*/ 	.short	(.L_37 - .L_36)


	//   ....[0]....
	.align		4
.L_36:
        /*0038*/ 	.word	index@(__assertfail)


	//----- nvinfo : EIATTR_MERCURY_ISA_VERSION
	.align		4
.L_37:
        /*003c*/ 	.byte	0x03, 0x5f
        /*003e*/ 	.short	0x0101


	//----- nvinfo : EIATTR_INT_WARP_WIDE_INSTR_OFFSETS
	.align		4
        /*0040*/ 	.byte	0x04, 0x31
        /*0042*/ 	.short	(.L_39 - .L_38)


	//   ....[0]....
.L_38:
        /*0044*/ 	.word	0x00004030


	//   ....[1]....
        /*0048*/ 	.word	0x00004060


	//   ....[2]....
        /*004c*/ 	.word	0x00004080


	//   ....[3]....
        /*0050*/ 	.word	0x00004c00


	//   ....[4]....
        /*0054*/ 	.word	0x00004c70


	//   ....[5]....
        /*0058*/ 	.word	0x00004d40


	//   ....[6]....
        /*005c*/ 	.word	0x00004dc0


	//   ....[7]....
        /*0060*/ 	.word	0x00004eb0


	//   ....[8]....
        /*0064*/ 	.word	0x00004f30


	//   ....[9]....
        /*0068*/ 	.word	0x00005010


	//   ....[10]....
        /*006c*/ 	.word	0x000050c0


	//----- nvinfo : EIATTR_COOP_GROUP_MASK_REGIDS
	.align		4
.L_39:
        /*0070*/ 	.byte	0x04, 0x29
        /*0072*/ 	.short	(.L_41 - .L_40)


	//   ....[0]....
.L_40:
        /*0074*/ 	.word	0xffffffff


	//   ....[1]....
        /*0078*/ 	.word	0xffffffff


	//   ....[2]....
        /*007c*/ 	.word	0xffffffff


	//   ....[3]....
        /*0080*/ 	.word	0xffffffff


	//   ....[4]....
        /*0084*/ 	.word	0xffffffff


	//   ....[5]....
        /*0088*/ 	.word	0xffffffff


	//   ....[6]....
        /*008c*/ 	.word	0xffffffff


	//   ....[7]....
        /*0090*/ 	.word	0xffffffff


	//   ....[8]....
        /*0094*/ 	.word	0xffffffff


	//   ....[9]....
        /*0098*/ 	.word	0xffffffff


	//   ....[10]....
        /*009c*/ 	.word	0xffffffff


	//   ....[11]....
        /*00a0*/ 	.word	0xffffffff


	//   ....[12]....
        /*00a4*/ 	.word	0xffffffff


	//   ....[13]....
        /*00a8*/ 	.word	0xffffffff


	//----- nvinfo : EIATTR_COOP_GROUP_INSTR_OFFSETS
	.align		4
.L_41:
        /*00ac*/ 	.byte	0x04, 0x28
        /*00ae*/ 	.short	(.L_43 - .L_42)


	//   ....[0]....
.L_42:
        /*00b0*/ 	.word	0x00000080


	//   ....[1]....
        /*00b4*/ 	.word	0x000004f0


	//   ....[2]....
        /*00b8*/ 	.word	0x00000750


	//   ....[3]....
        /*00bc*/ 	.word	0x000008f0


	//   ....[4]....
        /*00c0*/ 	.word	0x000009f0


	//   ....[5]....
        /*00c4*/ 	.word	0x00000b60


	//   ....[6]....
        /*00c8*/ 	.word	0x00000d00


	//   ....[7]....
        /*00cc*/ 	.word	0x00000eb0


	//   ....[8]....
        /*00d0*/ 	.word	0x000020f0


	//   ....[9]....
        /*00d4*/ 	.word	0x00003220


	//   ....[10]....
        /*00d8*/ 	.word	0x00003430


	//   ....[11]....
        /*00dc*/ 	.word	0x00003460


	//   ....[12]....
        /*00e0*/ 	.word	0x00003f10


	//   ....[13]....
        /*00e4*/ 	.word	0x00004140


	//----- nvinfo : EIATTR_VRC_CTA_INIT_COUNT
	.align		4
.L_43:
        /*00e8*/ 	.byte	0x02, 0x4a
        /*00ea*/ 	.byte	0x80
	.zero		1


	//----- nvinfo : EIATTR_SYSCALL_OFFSETS
	.align		4
        /*00ec*/ 	.byte	0x04, 0x46
        /*00ee*/ 	.short	(.L_45 - .L_44)


	//   ....[0]....
.L_44:
        /*00f0*/ 	.word	0x00005d50


	//   ....[1]....
        /*00f4*/ 	.word	0x00005e40


	//   ....[2]....
        /*00f8*/ 	.word	0x000065d0


	//   ....[3]....
        /*00fc*/ 	.word	0x00006e80


	//   ....[4]....
        /*0100*/ 	.word	0x00007710


	//   ....[5]....
        /*0104*/ 	.word	0x00007f90


	//----- nvinfo : EIATTR_MBARRIER_INSTR_OFFSETS
	.align		4
.L_45:
        /*0108*/ 	.byte	0x04, 0x39
        /*010a*/ 	.short	(.L_47 - .L_46)


	//   ....[0]....
.L_46:
        /*010c*/ 	.word	0x00000630
        /*0110*/ 	.word	0x000000ff
        /*0114*/ 	.word	0x00000000
        /*0118*/ 	.short	0x0100
        /*011a*/ 	.byte	0x04
	.zero		1


	//   ....[1]....
        /*011c*/ 	.word	0x00000640
        /*0120*/ 	.word	0x000000ff
        /*0124*/ 	.word	0x00000040
        /*0128*/ 	.short	0x0100
        /*012a*/ 	.byte	0x04
	.zero		1


	//   ....[2]....
        /*012c*/ 	.word	0x00000650
        /*0130*/ 	.word	0x000000ff
        /*0134*/ 	.word	0x00000008
        /*0138*/ 	.short	0x0100
        /*013a*/ 	.byte	0x04
	.zero		1


	//   ....[3]....
        /*013c*/ 	.word	0x00000660
        /*0140*/ 	.word	0x000000ff
        /*0144*/ 	.word	0x00000048
        /*0148*/ 	.short	0x0100
        /*014a*/ 	.byte	0x04
	.zero		1


	//   ....[4]....
        /*014c*/ 	.word	0x00000670
        /*0150*/ 	.word	0x000000ff
        /*0154*/ 	.word	0x00000010
        /*0158*/ 	.short	0x0100
        /*015a*/ 	.byte	0x04
	.zero		1


	//   ....[5]....
        /*015c*/ 	.word	0x00000680
        /*0160*/ 	.word	0x000000ff
        /*0164*/ 	.word	0x00000050
        /*0168*/ 	.short	0x0100
        /*016a*/ 	.byte	0x04
	.zero		1


	//   ....[6]....
        /*016c*/ 	.word	0x00000690
        /*0170*/ 	.word	0x000000ff
        /*0174*/ 	.word	0x00000018
        /*0178*/ 	.short	0x0100
        /*017a*/ 	.byte	0x04
	.zero		1


	//   ....[7]....
        /*017c*/ 	.word	0x000006a0
        /*0180*/ 	.word	0x000000ff
        /*0184*/ 	.word	0x00000058
        /*0188*/ 	.short	0x0100
        /*018a*/ 	.byte	0x04
	.zero		1


	//   ....[8]....
        /*018c*/ 	.word	0x000006b0
        /*0190*/ 	.word	0x000000ff
        /*0194*/ 	.word	0x00000020
        /*0198*/ 	.short	0x0100
        /*019a*/ 	.byte	0x04
	.zero		1


	//   ....[9]....
        /*019c*/ 	.word	0x000006c0
        /*01a0*/ 	.word	0x000000ff
        /*01a4*/ 	.word	0x00000060
        /*01a8*/ 	.short	0x0100
        /*01aa*/ 	.byte	0x04
	.zero		1


	//   ....[10]....
        /*01ac*/ 	.word	0x000006d0
        /*01b0*/ 	.word	0x000000ff
        /*01b4*/ 	.word	0x00000028
        /*01b8*/ 	.short	0x0100
        /*01ba*/ 	.byte	0x04
	.zero		1


	//   ....[11]....
        /*01bc*/ 	.word	0x000006e0
        /*01c0*/ 	.word	0x000000ff
        /*01c4*/ 	.word	0x00000068
        /*01c8*/ 	.short	0x0100
        /*01ca*/ 	.byte	0x04
	.zero		1


	//   ....[12]....
        /*01cc*/ 	.word	0x000006f0
        /*01d0*/ 	.word	0x000000ff
        /*01d4*/ 	.word	0x00000030
        /*01d8*/ 	.short	0x0100
        /*01da*/ 	.byte	0x04
	.zero		1


	//   ....[13]....
        /*01dc*/ 	.word	0x00000700
        /*01e0*/ 	.word	0x000000ff
        /*01e4*/ 	.word	0x00000070
        /*01e8*/ 	.short	0x0100
        /*01ea*/ 	.byte	0x04
	.zero		1


	//   ....[14]....
        /*01ec*/ 	.word	0x00000710
        /*01f0*/ 	.word	0x000000ff
        /*01f4*/ 	.word	0x00000038
        /*01f8*/ 	.short	0x0100
        /*01fa*/ 	.byte	0x04
	.zero		1


	//   ....[15]....
        /*01fc*/ 	.word	0x00000720
        /*0200*/ 	.word	0x000000ff
        /*0204*/ 	.word	0x00000078
        /*0208*/ 	.short	0x0100
        /*020a*/ 	.byte	0x04
	.zero		1


	//   ....[16]....
        /*020c*/ 	.word	0x00000860
        /*0210*/ 	.word	0x000000ff
        /*0214*/ 	.word	0x00000080
        /*0218*/ 	.short	0x0100
        /*021a*/ 	.byte	0x04
	.zero		1


	//   ....[17]....
        /*021c*/ 	.word	0x00000870
        /*0220*/ 	.word	0x000000ff
        /*0224*/ 	.word	0x000000a0
        /*0228*/ 	.short	0x0100
        /*022a*/ 	.byte	0x04
	.zero		1


	//   ....[18]....
        /*022c*/ 	.word	0x00000880
        /*0230*/ 	.word	0x000000ff
        /*0234*/ 	.word	0x00000088
        /*0238*/ 	.short	0x0100
        /*023a*/ 	.byte	0x04
	.zero		1


	//   ....[19]....
        /*023c*/ 	.word	0x00000890
        /*0240*/ 	.word	0x000000ff
        /*0244*/ 	.word	0x000000a8
        /*0248*/ 	.short	0x0100
        /*024a*/ 	.byte	0x04
	.zero		1


	//   ....[20]....
        /*024c*/ 	.word	0x000008a0
        /*0250*/ 	.word	0x000000ff
        /*0254*/ 	.word	0x00000090
        /*0258*/ 	.short	0x0100
        /*025a*/ 	.byte	0x04
	.zero		1


	//   ....[21]....
        /*025c*/ 	.word	0x000008b0
        /*0260*/ 	.word	0x000000ff
        /*0264*/ 	.word	0x000000b0
        /*0268*/ 	.short	0x0100
        /*026a*/ 	.byte	0x04
	.zero		1


	//   ....[22]....
        /*026c*/ 	.word	0x000008c0
        /*0270*/ 	.word	0x000000ff
        /*0274*/ 	.word	0x00000098
        /*0278*/ 	.short	0x0100
        /*027a*/ 	.byte	0x04
	.zero		1


	//   ....[23]....
        /*027c*/ 	.word	0x000008d0
        /*0280*/ 	.word	0x000000ff
        /*0284*/ 	.word	0x000000b8
        /*0288*/ 	.short	0x0100
        /*028a*/ 	.byte	0x04
	.zero		1


	//   ....[24]....
        /*028c*/ 	.word	0x000009c0
        /*0290*/ 	.word	0x000000ff
        /*0294*/ 	.word	0x000000c0
        /*0298*/ 	.short	0x0100
        /*029a*/ 	.byte	0x06
	.zero		1


	//   ....[25]....
        /*029c*/ 	.word	0x000009d0
        /*02a0*/ 	.word	0x000000ff
        /*02a4*/ 	.word	0x000000c8
        /*02a8*/ 	.short	0x0100
        /*02aa*/ 	.byte	0x06
	.zero		1


	//   ....[26]....
        /*02ac*/ 	.word	0x00000b10
        /*02b0*/ 	.word	0x000000ff
        /*02b4*/ 	.word	0x000000d0
        /*02b8*/ 	.short	0x0100
        /*02ba*/ 	.byte	0x06
	.zero		1


	//   ....[27]....
        /*02bc*/ 	.word	0x00000b20
        /*02c0*/ 	.word	0x000000ff
        /*02c4*/ 	.word	0x000000e0
        /*02c8*/ 	.short	0x0100
        /*02ca*/ 	.byte	0x06
	.zero		1


	//   ....[28]....
        /*02cc*/ 	.word	0x00000b30
        /*02d0*/ 	.word	0x000000ff
        /*02d4*/ 	.word	0x000000d8
        /*02d8*/ 	.short	0x0100
        /*02da*/ 	.byte	0x06
	.zero		1


	//   ....[29]....
        /*02dc*/ 	.word	0x00000b40
        /*02e0*/ 	.word	0x000000ff
        /*02e4*/ 	.word	0x000000e8
        /*02e8*/ 	.short	0x0100
        /*02ea*/ 	.byte	0x06
	.zero		1


	//   ....[30]....
        /*02ec*/ 	.word	0x00000c70
        /*02f0*/ 	.word	0x000000ff
        /*02f4*/ 	.word	0x000000f0
        /*02f8*/ 	.short	0x0100
        /*02fa*/ 	.byte	0x04
	.zero		1


	//   ....[31]....
        /*02fc*/ 	.word	0x00000c80
        /*0300*/ 	.word	0x000000ff
        /*0304*/ 	.word	0x00000110
        /*0308*/ 	.short	0x0100
        /*030a*/ 	.byte	0x04
	.zero		1


	//   ....[32]....
        /*030c*/ 	.word	0x00000c90
        /*0310*/ 	.word	0x000000ff
        /*0314*/ 	.word	0x000000f8
        /*0318*/ 	.short	0x0100
        /*031a*/ 	.byte	0x04
	.zero		1


	//   ....[33]....
        /*031c*/ 	.word	0x00000ca0
        /*0320*/ 	.word	0x000000ff
        /*0324*/ 	.word	0x00000118
        /*0328*/ 	.short	0x0100
        /*032a*/ 	.byte	0x04
	.zero		1


	//   ....[34]....
        /*032c*/ 	.word	0x00000cb0
        /*0330*/ 	.word	0x000000ff
        /*0334*/ 	.word	0x00000100
        /*0338*/ 	.short	0x0100
        /*033a*/ 	.byte	0x04
	.zero		1


	//   ....[35]....
        /*033c*/ 	.word	0x00000cc0
        /*0340*/ 	.word	0x000000ff
        /*0344*/ 	.word	0x00000120
        /*0348*/ 	.short	0x0100
        /*034a*/ 	.byte	0x04
	.zero		1


	//   ....[36]....
        /*034c*/ 	.word	0x00000cd0
        /*0350*/ 	.word	0x000000ff
        /*0354*/ 	.word	0x00000108
        /*0358*/ 	.short	0x0100
        /*035a*/ 	.byte	0x04
	.zero		1


	//   ....[37]....
        /*035c*/ 	.word	0x00000ce0
        /*0360*/ 	.word	0x000000ff
        /*0364*/ 	.word	0x00000128
        /*0368*/ 	.short	0x0100
        /*036a*/ 	.byte	0x04
	.zero		1


	//   ....[38]....
        /*036c*/ 	.word	0x00000dd0
        /*0370*/ 	.word	0x000000ff
        /*0374*/ 	.word	0x00000130
        /*0378*/ 	.short	0x0100
        /*037a*/ 	.byte	0x04
	.zero		1


	//   ....[39]....
        /*037c*/ 	.word	0x00000de0
        /*0380*/ 	.word	0x000000ff
        /*0384*/ 	.word	0x00000140
        /*0388*/ 	.short	0x0100
        /*038a*/ 	.byte	0x04
	.zero		1


	//   ....[40]....
        /*038c*/ 	.word	0x00000df0
        /*0390*/ 	.word	0x000000ff
        /*0394*/ 	.word	0x00000138
        /*0398*/ 	.short	0x0100
        /*039a*/ 	.byte	0x04
	.zero		1


	//   ....[41]....
        /*039c*/ 	.word	0x00000e00
        /*03a0*/ 	.word	0x000000ff
        /*03a4*/ 	.word	0x00000148
        /*03a8*/ 	.short	0x0100
        /*03aa*/ 	.byte	0x04
	.zero		1


	//   ....[42]....
        /*03ac*/ 	.word	0x00001990
        /*03b0*/ 	.word	0x00000000
        /*03b4*/ 	.word	0x00000140
        /*03b8*/ 	.short	0x010a
        /*03ba*/ 	.byte	0xff
	.zero		1


	//   ....[43]....
        /*03bc*/ 	.word	0x000019c0
        /*03c0*/ 	.word	0x00000000
        /*03c4*/ 	.word	0x00000130
        /*03c8*/ 	.short	0x0101
        /*03ca*/ 	.byte	0xff
	.zero		1


	//   ....[44]....
        /*03cc*/ 	.word	0x00001a70
        /*03d0*/ 	.word	0x000000ff
        /*03d4*/ 	.word	0x00000040
        /*03d8*/ 	.short	0x010a
        /*03da*/ 	.byte	0x04
	.zero		1


	//   ....[45]....
        /*03dc*/ 	.word	0x00001af0
        /*03e0*/ 	.word	0x000000ff
        /*03e4*/ 	.word	0x00000040
        /*03e8*/ 	.short	0x010a
        /*03ea*/ 	.byte	0x21
	.zero		1


	//   ....[46]....
        /*03ec*/ 	.word	0x00001c80
        /*03f0*/ 	.word	0x000000ff
        /*03f4*/ 	.word	0x00000040
        /*03f8*/ 	.short	0x010a
        /*03fa*/ 	.byte	0x08
	.zero		1


	//   ....[47]....
        /*03fc*/ 	.word	0x00001db0
        /*0400*/ 	.word	0x000000ff
        /*0404*/ 	.word	0x000000c8
        /*0408*/ 	.short	0x0101
        /*040a*/ 	.byte	0x07
	.zero		1


	//   ....[48]....
        /*040c*/ 	.word	0x00001dd0
        /*0410*/ 	.word	0x000000ff
        /*0414*/ 	.word	0x00000040
        /*0418*/ 	.short	0x010a
        /*041a*/ 	.byte	0x04
	.zero		1


	//   ....[49]....
        /*041c*/ 	.word	0x00001e50
        /*0420*/ 	.word	0x000000ff
        /*0424*/ 	.word	0x00000040
        /*0428*/ 	.short	0x010a
        /*042a*/ 	.byte	0x11
	.zero		1


	//   ....[50]....
        /*042c*/ 	.word	0x00001fe0
        /*0430*/ 	.word	0x000000ff
        /*0434*/ 	.word	0x00000040
        /*0438*/ 	.short	0x010a
        /*043a*/ 	.byte	0x06
	.zero		1


	//   ....[51]....
        /*043c*/ 	.word	0x00002120
        /*0440*/ 	.word	0x00000003
        /*0444*/ 	.word	0x000000d0
        /*0448*/ 	.short	0x010a
        /*044a*/ 	.byte	0xff
	.zero		1


	//   ....[52]....
        /*044c*/ 	.word	0x00002270
        /*0450*/ 	.word	0x00000000
        /*0454*/ 	.word	0x00000000
        /*0458*/ 	.short	0x0101
        /*045a*/ 	.byte	0xff
	.zero		1


	//   ....[53]....
        /*045c*/ 	.word	0x00002830
        /*0460*/ 	.word	0x000000ff
        /*0464*/ 	.word	0x00000000
        /*0468*/ 	.short	0x010a
        /*046a*/ 	.byte	0x04
	.zero		1


	//   ....[54]....
        /*046c*/ 	.word	0x000028c0
        /*0470*/ 	.word	0x000000ff
        /*0474*/ 	.word	0x00000000
        /*0478*/ 	.short	0x010a
        /*047a*/ 	.byte	0x05
	.zero		1


	//   ....[55]....
        /*047c*/ 	.word	0x00002950
        /*0480*/ 	.word	0x000000ff
        /*0484*/ 	.word	0x00000000
        /*0488*/ 	.short	0x010a
        /*048a*/ 	.byte	0x05
	.zero		1


	//   ....[56]....
        /*048c*/ 	.word	0x000029e0
        /*0490*/ 	.word	0x000000ff
        /*0494*/ 	.word	0x00000000
        /*0498*/ 	.short	0x010a
        /*049a*/ 	.byte	0x05
	.zero		1


	//   ....[57]....
        /*049c*/ 	.word	0x00002a70
        /*04a0*/ 	.word	0x000000ff
        /*04a4*/ 	.word	0x00000000
        /*04a8*/ 	.short	0x010a
        /*04aa*/ 	.byte	0x05
	.zero		1


	//   ....[58]....
        /*04ac*/ 	.word	0x00002b00
        /*04b0*/ 	.word	0x000000ff
        /*04b4*/ 	.word	0x00000000
        /*04b8*/ 	.short	0x010a
        /*04ba*/ 	.byte	0x05
	.zero		1


	//   ....[59]....
        /*04bc*/ 	.word	0x00002b90
        /*04c0*/ 	.word	0x000000ff
        /*04c4*/ 	.word	0x00000000
        /*04c8*/ 	.short	0x010a
        /*04ca*/ 	.byte	0x05
	.zero		1


	//   ....[60]....
        /*04cc*/ 	.word	0x00002c30
        /*04d0*/ 	.word	0x00000000
        /*04d4*/ 	.word	0x00000000
        /*04d8*/ 	.short	0x010a
        /*04da*/ 	.byte	0xff
	.zero		1


	//   ....[61]....
        /*04dc*/ 	.word	0x00002d70
        /*04e0*/ 	.word	0x00000002
        /*04e4*/ 	.word	0x00000130
        /*04e8*/ 	.short	0x010a
        /*04ea*/ 	.byte	0xff
	.zero		1


	//   ....[62]....
        /*04ec*/ 	.word	0x00002de0
        /*04f0*/ 	.word	0x00000002
        /*04f4*/ 	.word	0x00000000
        /*04f8*/ 	.short	0x0101
        /*04fa*/ 	.byte	0xff
	.zero		1


	//   ....[63]....
        /*04fc*/ 	.word	0x00002e00
        /*0500*/ 	.word	0x000000ff
        /*0504*/ 	.word	0x000000e0
        /*0508*/ 	.short	0x010a
        /*050a*/ 	.byte	0x04
	.zero		1


	//   ....[64]....
        /*050c*/ 	.word	0x00002f20
        /*0510*/ 	.word	0x00000002
        /*0514*/ 	.word	0x000000d0
        /*0518*/ 	.short	0x010a
        /*051a*/ 	.byte	0xff
	.zero		1


	//   ....[65]....
        /*051c*/ 	.word	0x00003020
        /*0520*/ 	.word	0x00000002
        /*0524*/ 	.word	0x00000000
        /*0528*/ 	.short	0x0101
        /*052a*/ 	.byte	0xff
	.zero		1


	//   ....[66]....
        /*052c*/ 	.word	0x000030b0
        /*0530*/ 	.word	0x000000ff
        /*0534*/ 	.word	0x000000e0
        /*0538*/ 	.short	0x0106
        /*053a*/ 	.byte	0x04
	.zero		1


	//   ....[67]....
        /*053c*/ 	.word	0x000030d0
        /*0540*/ 	.word	0x000000ff
        /*0544*/ 	.word	0x000000e0
        /*0548*/ 	.short	0x010a
        /*054a*/ 	.byte	0x04
	.zero		1


	//   ....[68]....
        /*054c*/ 	.word	0x00003160
        /*0550*/ 	.word	0x000000ff
        /*0554*/ 	.word	0x000000e0
        /*0558*/ 	.short	0x0106
        /*055a*/ 	.byte	0x07
	.zero		1


	//   ....[69]....
        /*055c*/ 	.word	0x000031a0
        /*0560*/ 	.word	0x00000000
        /*0564*/ 	.word	0x000000e0
        /*0568*/ 	.short	0x010a
        /*056a*/ 	.byte	0xff
	.zero		1


	//   ....[70]....
        /*056c*/ 	.word	0x00003700
        /*0570*/ 	.word	0x00000000
        /*0574*/ 	.word	0x000000d0
        /*0578*/ 	.short	0x010a
        /*057a*/ 	.byte	0xff
	.zero		1


	//   ....[71]....
        /*057c*/ 	.word	0x00003800
        /*0580*/ 	.word	0x00000003
        /*0584*/ 	.word	0x00000000
        /*0588*/ 	.short	0x0101
        /*058a*/ 	.byte	0xff
	.zero		1


	//   ....[72]....
        /*058c*/ 	.word	0x00003810
        /*0590*/ 	.word	0x000000ff
        /*0594*/ 	.word	0x00000000
        /*0598*/ 	.short	0x010a
        /*059a*/ 	.byte	0x04
	.zero		1


	//   ....[73]....
        /*059c*/ 	.word	0x00003890
        /*05a0*/ 	.word	0x000000ff
        /*05a4*/ 	.word	0x00000110
        /*05a8*/ 	.short	0x010a
        /*05aa*/ 	.byte	0x1f
	.zero		1


	//   ....[74]....
        /*05ac*/ 	.word	0x00003970
        /*05b0*/ 	.word	0x000000ff
        /*05b4*/ 	.word	0x00000000
        /*05b8*/ 	.short	0x010a
        /*05ba*/ 	.byte	0x05
	.zero		1


	//   ....[75]....
        /*05bc*/ 	.word	0x00003ab0
        /*05c0*/ 	.word	0x000000ff
        /*05c4*/ 	.word	0x00000000
        /*05c8*/ 	.short	0x010a
        /*05ca*/ 	.byte	0x04
	.zero		1


	//   ....[76]....
        /*05cc*/ 	.word	0x00003d40
        /*05d0*/ 	.word	0x000000ff
        /*05d4*/ 	.word	0x00000000
        /*05d8*/ 	.short	0x010a
        /*05da*/ 	.byte	0x04
	.zero		1


	//   ....[77]....
        /*05dc*/ 	.word	0x00003dd0
        /*05e0*/ 	.word	0x000000ff
        /*05e4*/ 	.word	0x00000000
        /*05e8*/ 	.short	0x010a
        /*05ea*/ 	.byte	0x05
	.zero		1


	//   ....[78]....
        /*05ec*/ 	.word	0x00003e60
        /*05f0*/ 	.word	0x000000ff
        /*05f4*/ 	.word	0x00000000
        /*05f8*/ 	.short	0x010a
        /*05fa*/ 	.byte	0x05
	.zero		1


	//   ....[79]....
        /*05fc*/ 	.word	0x00003ef0
        /*0600*/ 	.word	0x000000ff
        /*0604*/ 	.word	0x00000000
        /*0608*/ 	.short	0x010a
        /*060a*/ 	.byte	0x04
	.zero		1


	//   ....[80]....
        /*060c*/ 	.word	0x00004400
        /*0610*/ 	.word	0x0000000c
        /*0614*/ 	.word	0x000000d0
        /*0618*/ 	.short	0x010a
        /*061a*/ 	.byte	0xff
	.zero		1


	//   ....[81]....
        /*061c*/ 	.word	0x00004570
        /*0620*/ 	.word	0x00000000
        /*0624*/ 	.word	0x00000000
        /*0628*/ 	.short	0x0101
        /*062a*/ 	.byte	0xff
	.zero		1


	//   ....[82]....
        /*062c*/ 	.word	0x00004a00
        /*0630*/ 	.word	0x000000ff
        /*0634*/ 	.word	0x000000c8
        /*0638*/ 	.short	0x010a
        /*063a*/ 	.byte	0x15
	.zero		1


	//   ....[83]....
        /*063c*/ 	.word	0x00004b80
        /*0640*/ 	.word	0x000000ff
        /*0644*/ 	.word	0x000000a0
        /*0648*/ 	.short	0x010a
        /*064a*/ 	.byte	0x15
	.zero		1


	//   ....[84]....
        /*064c*/ 	.word	0x00004cf0
        /*0650*/ 	.word	0x000000ff
        /*0654*/ 	.word	0x00000080
        /*0658*/ 	.short	0x010b
        /*065a*/ 	.byte	0x15
	.zero		1


	//   ....[85]....
        /*065c*/ 	.word	0x00004d00
        /*0660*/ 	.word	0x000000ff
        /*0664*/ 	.word	0x00000000
        /*0668*/ 	.short	0x0101
        /*066a*/ 	.byte	0x28
	.zero		1


	//   ....[86]....
        /*066c*/ 	.word	0x00004d10
        /*0670*/ 	.word	0x000000ff
        /*0674*/ 	.word	0x000000a8
        /*0678*/ 	.short	0x010a
        /*067a*/ 	.byte	0x15
	.zero		1


	//   ....[87]....
        /*067c*/ 	.word	0x00004e60
        /*0680*/ 	.word	0x000000ff
        /*0684*/ 	.word	0x00000088
        /*0688*/ 	.short	0x010b
        /*068a*/ 	.byte	0x15
	.zero		1


	//   ....[88]....
        /*068c*/ 	.word	0x00004e70
        /*0690*/ 	.word	0x000000ff
        /*0694*/ 	.word	0x00000000
        /*0698*/ 	.short	0x0101
        /*069a*/ 	.byte	0x27
	.zero		1


	//   ....[89]....
        /*069c*/ 	.word	0x00004e80
        /*06a0*/ 	.word	0x000000ff
        /*06a4*/ 	.word	0x000000b0
        /*06a8*/ 	.short	0x010a
        /*06aa*/ 	.byte	0x15
	.zero		1


	//   ....[90]....
        /*06ac*/ 	.word	0x00004fc0
        /*06b0*/ 	.word	0x000000ff
        /*06b4*/ 	.word	0x00000090
        /*06b8*/ 	.short	0x010b
        /*06ba*/ 	.byte	0x15
	.zero		1


	//   ....[91]....
        /*06bc*/ 	.word	0x00004fd0
        /*06c0*/ 	.word	0x000000ff
        /*06c4*/ 	.word	0x00000000
        /*06c8*/ 	.short	0x0101
        /*06ca*/ 	.byte	0x26
	.zero		1


	//   ....[92]....
        /*06cc*/ 	.word	0x00004fe0
        /*06d0*/ 	.word	0x000000ff
        /*06d4*/ 	.word	0x000000b8
        /*06d8*/ 	.short	0x010a
        /*06da*/ 	.byte	0x15
	.zero		1


	//   ....[93]....
        /*06dc*/ 	.word	0x000051e0
        /*06e0*/ 	.word	0x000000ff
        /*06e4*/ 	.word	0x00000098
        /*06e8*/ 	.short	0x010b
        /*06ea*/ 	.byte	0x15
	.zero		1


	//   ....[94]....
        /*06ec*/ 	.word	0x000051f0
        /*06f0*/ 	.word	0x000000ff
        /*06f4*/ 	.word	0x00000000
        /*06f8*/ 	.short	0x0101
        /*06fa*/ 	.byte	0x25
	.zero		1


	//   ....[95]....
        /*06fc*/ 	.word	0x00005220
        /*0700*/ 	.word	0x000000ff
        /*0704*/ 	.word	0x000000a0
        /*0708*/ 	.short	0x010a
        /*070a*/ 	.byte	0x15
	.zero		1


	//   ....[96]....
        /*070c*/ 	.word	0x00005240
        /*0710*/ 	.word	0x000000ff
        /*0714*/ 	.word	0x000000a8
        /*0718*/ 	.short	0x010a
        /*071a*/ 	.byte	0x15
	.zero		1


	//   ....[97]....
        /*071c*/ 	.word	0x00005260
        /*0720*/ 	.word	0x000000ff
        /*0724*/ 	.word	0x000000b0
        /*0728*/ 	.short	0x010a
        /*072a*/ 	.byte	0x15
	.zero		1


	//   ....[98]....
        /*072c*/ 	.word	0x000052a0
        /*0730*/ 	.word	0x00000000
        /*0734*/ 	.word	0x000000b8
        /*0738*/ 	.short	0x010a
        /*073a*/ 	.byte	0xff
	.zero		1


	//   ....[99]....
        /*073c*/ 	.word	0x000055e0
        /*0740*/ 	.word	0x00000003
        /*0744*/ 	.word	0x000000d0
        /*0748*/ 	.short	0x010a
        /*074a*/ 	.byte	0xff
	.zero		1


	//   ....[100]....
        /*074c*/ 	.word	0x00005760
        /*0750*/ 	.word	0x00000000
        /*0754*/ 	.word	0x00000000
        /*0758*/ 	.short	0x0101
        /*075a*/ 	.byte	0xff
	.zero		1


	//   ....[101]....
        /*075c*/ 	.word	0x00006280
        /*0760*/ 	.word	0x000000ff
        /*0764*/ 	.word	0x00000080
        /*0768*/ 	.short	0x010a
        /*076a*/ 	.byte	0x2c
	.zero		1


	//   ....[102]....
        /*076c*/ 	.word	0x000062c0
        /*0770*/ 	.word	0x0000001a
        /*0774*/ 	.word	0x000000f0
        /*0778*/ 	.short	0x010a
        /*077a*/ 	.byte	0xff
	.zero		1


	//   ....[103]....
        /*077c*/ 	.word	0x000063d0
        /*0780*/ 	.word	0x000000ff
        /*0784*/ 	.word	0x00000080
        /*0788*/ 	.short	0x010a
        /*078a*/ 	.byte	0x2c
	.zero		1


	//   ....[104]....
        /*078c*/ 	.word	0x000064b0
        /*0790*/ 	.word	0x0000001a
        /*0794*/ 	.word	0x000000f0
        /*0798*/ 	.short	0x010a
        /*079a*/ 	.byte	0xff
	.zero		1


	//   ....[105]....
        /*079c*/ 	.word	0x00006be0
        /*07a0*/ 	.word	0x00000000
        /*07a4*/ 	.word	0x00000000
        /*07a8*/ 	.short	0x0101
        /*07aa*/ 	.byte	0xff
	.zero		1


	//   ....[106]....
        /*07ac*/ 	.word	0x00006bf0
        /*07b0*/ 	.word	0x00000004
        /*07b4*/ 	.word	0x00000080
        /*07b8*/ 	.short	0x010a
        /*07ba*/ 	.byte	0xff
	.zero		1


	//   ....[107]....
        /*07bc*/ 	.word	0x00006cb0
        /*07c0*/ 	.word	0x00000004
        /*07c4*/ 	.word	0x00000080
        /*07c8*/ 	.short	0x010a
        /*07ca*/ 	.byte	0xff
	.zero		1


	//   ....[108]....
        /*07cc*/ 	.word	0x00007470
        /*07d0*/ 	.word	0x00000000
        /*07d4*/ 	.word	0x00000000
        /*07d8*/ 	.short	0x0101
        /*07da*/ 	.byte	0xff
	.zero		1


	//   ....[109]....
        /*07dc*/ 	.word	0x00007490
        /*07e0*/ 	.word	0x00000002
        /*07e4*/ 	.word	0x00000080
        /*07e8*/ 	.short	0x010a
        /*07ea*/ 	.byte	0xff
	.zero		1


	//   ....[110]....
        /*07ec*/ 	.word	0x00007540
        /*07f0*/ 	.word	0x00000002
        /*07f4*/ 	.word	0x00000080
        /*07f8*/ 	.short	0x010a
        /*07fa*/ 	.byte	0xff
	.zero		1


	//   ....[111]....
        /*07fc*/ 	.word	0x00007cf0
        /*0800*/ 	.word	0x00000000
        /*0804*/ 	.word	0x00000000
        /*0808*/ 	.short	0x0101
        /*080a*/ 	.byte	0xff
	.zero		1


	//   ....[112]....
        /*080c*/ 	.word	0x00007d10
        /*0810*/ 	.word	0x00000003
        /*0814*/ 	.word	0x00000080
        /*0818*/ 	.short	0x010a
        /*081a*/ 	.byte	0xff
	.zero		1


	//   ....[113]....
        /*081c*/ 	.word	0x00007dc0
        /*0820*/ 	.word	0x00000003
        /*0824*/ 	.word	0x00000080
        /*0828*/ 	.short	0x010a
        /*082a*/ 	.byte	0xff
	.zero		1


	//   ....[114]....
        /*082c*/ 	.word	0x000081d0
        /*0830*/ 	.word	0x000000ff
        /*0834*/ 	.word	0x00000000
        /*0838*/ 	.short	0x0101
        /*083a*/ 	.byte	0x04
	.zero		1


	//   ....[115]....
        /*083c*/ 	.word	0x000085e0
        /*0840*/ 	.word	0x00000000
        /*0844*/ 	.word	0x00000000
        /*0848*/ 	.short	0x0101
        /*084a*/ 	.byte	0xff
	.zero		1


	//   ....[116]....
        /*084c*/ 	.word	0x00008890
        /*0850*/ 	.word	0x000000ff
        /*0854*/ 	.word	0x00000000
        /*0858*/ 	.short	0x0101
        /*085a*/ 	.byte	0x04
	.zero		1


	//   ....[117]....
        /*085c*/ 	.word	0x000088b0
        /*0860*/ 	.word	0x00000000
        /*0864*/ 	.word	0x00000140
        /*0868*/ 	.short	0x010a
        /*086a*/ 	.byte	0xff
	.zero		1


	//   ....[118]....
        /*086c*/ 	.word	0x00008910
        /*0870*/ 	.word	0x00000000
        /*0874*/ 	.word	0x00000040
        /*0878*/ 	.short	0x010a
        /*087a*/ 	.byte	0xff
	.zero		1


	//   ....[119]....
        /*087c*/ 	.word	0x00008970
        /*0880*/ 	.word	0x00000000
        /*0884*/ 	.word	0x00000040
        /*0888*/ 	.short	0x010a
        /*088a*/ 	.byte	0xff
	.zero		1


	//   ....[120]....
        /*088c*/ 	.word	0x000089c0
        /*0890*/ 	.word	0x00000003
        /*0894*/ 	.word	0x000000d0
        /*0898*/ 	.short	0x010a
        /*089a*/ 	.byte	0xff
	.zero		1


	//   ....[121]....
        /*089c*/ 	.word	0x00008a20
        /*08a0*/ 	.word	0x00000000
        /*08a4*/ 	.word	0x00000000
        /*08a8*/ 	.short	0x010a
        /*08aa*/ 	.byte	0xff
	.zero		1


	//   ....[122]....
        /*08ac*/ 	.word	0x00008a80
        /*08b0*/ 	.word	0x00000000
        /*08b4*/ 	.word	0x00000000
        /*08b8*/ 	.short	0x010a
        /*08ba*/ 	.byte	0xff
	.zero		1


	//   ....[123]....
        /*08bc*/ 	.word	0x00008ae0
        /*08c0*/ 	.word	0x00000000
        /*08c4*/ 	.word	0x00000000
        /*08c8*/ 	.short	0x010a
        /*08ca*/ 	.byte	0xff
	.zero		1


	//   ....[124]....
        /*08cc*/ 	.word	0x00008b40
        /*08d0*/ 	.word	0x00000000
        /*08d4*/ 	.word	0x00000000
        /*08d8*/ 	.short	0x010a
        /*08da*/ 	.byte	0xff
	.zero		1


	//   ....[125]....
        /*08dc*/ 	.word	0x00008ba0
        /*08e0*/ 	.word	0x00000000
        /*08e4*/ 	.word	0x00000000
        /*08e8*/ 	.short	0x010a
        /*08ea*/ 	.byte	0xff
	.zero		1


	//   ....[126]....
        /*08ec*/ 	.word	0x00008c00
        /*08f0*/ 	.word	0x00000000
        /*08f4*/ 	.word	0x00000000
        /*08f8*/ 	.short	0x010a
        /*08fa*/ 	.byte	0xff
	.zero		1


	//   ....[127]....
        /*08fc*/ 	.word	0x00008c60
        /*0900*/ 	.word	0x00000000
        /*0904*/ 	.word	0x00000000
        /*0908*/ 	.short	0x010a
        /*090a*/ 	.byte	0xff
	.zero		1


	//   ....[128]....
        /*090c*/ 	.word	0x00008cb0
        /*0910*/ 	.word	0x00000002
        /*0914*/ 	.word	0x00000130
        /*0918*/ 	.short	0x010a
        /*091a*/ 	.byte	0xff
	.zero		1


	//   ....[129]....
        /*091c*/ 	.word	0x00008d10
        /*0920*/ 	.word	0x00000002
        /*0924*/ 	.word	0x000000e0
        /*0928*/ 	.short	0x010a
        /*092a*/ 	.byte	0xff
	.zero		1


	//   ....[130]....
        /*092c*/ 	.word	0x00008d60
        /*0930*/ 	.word	0x00000002
        /*0934*/ 	.word	0x000000d0
        /*0938*/ 	.short	0x010a
        /*093a*/ 	.byte	0xff
	.zero		1


	//   ....[131]....
        /*093c*/ 	.word	0x00008dc0
        /*0940*/ 	.word	0x00000000
        /*0944*/ 	.word	0x000000e0
        /*0948*/ 	.short	0x010a
        /*094a*/ 	.byte	0xff
	.zero		1


	//   ....[132]....
        /*094c*/ 	.word	0x00008e10
        /*0950*/ 	.word	0x00000000
        /*0954*/ 	.word	0x000000d0
        /*0958*/ 	.short	0x010a
        /*095a*/ 	.byte	0xff
	.zero		1


	//   ....[133]....
        /*095c*/ 	.word	0x00008e70
        /*0960*/ 	.word	0x00000002
        /*0964*/ 	.word	0x00000110
        /*0968*/ 	.short	0x010a
        /*096a*/ 	.byte	0xff
	.zero		1


	//   ....[134]....
        /*096c*/ 	.word	0x00008ed0
        /*0970*/ 	.word	0x00000000
        /*0974*/ 	.word	0x00000000
        /*0978*/ 	.short	0x010a
        /*097a*/ 	.byte	0xff
	.zero		1


	//   ....[135]....
        /*097c*/ 	.word	0x00008f30
        /*0980*/ 	.word	0x00000000
        /*0984*/ 	.word	0x00000000
        /*0988*/ 	.short	0x010a
        /*098a*/ 	.byte	0xff
	.zero		1


	//   ....[136]....
        /*098c*/ 	.word	0x00008f90
        /*0990*/ 	.word	0x00000000
        /*0994*/ 	.word	0x00000000
        /*0998*/ 	.short	0x010a
        /*099a*/ 	.byte	0xff
	.zero		1


	//   ....[137]....
        /*099c*/ 	.word	0x00008ff0
        /*09a0*/ 	.word	0x00000000
        /*09a4*/ 	.word	0x00000000
        /*09a8*/ 	.short	0x010a
        /*09aa*/ 	.byte	0xff
	.zero		1


	//   ....[138]....
        /*09ac*/ 	.word	0x00009050
        /*09b0*/ 	.word	0x00000000
        /*09b4*/ 	.word	0x00000000
        /*09b8*/ 	.short	0x010a
        /*09ba*/ 	.byte	0xff
	.zero		1


	//   ....[139]....
        /*09bc*/ 	.word	0x000090a0
        /*09c0*/ 	.word	0x0000000c
        /*09c4*/ 	.word	0x000000d0
        /*09c8*/ 	.short	0x010a
        /*09ca*/ 	.byte	0xff
	.zero		1


	//   ....[140]....
        /*09cc*/ 	.word	0x00009100
        /*09d0*/ 	.word	0x00000000
        /*09d4*/ 	.word	0x000000c8
        /*09d8*/ 	.short	0x010a
        /*09da*/ 	.byte	0xff
	.zero		1


	//   ....[141]....
        /*09dc*/ 	.word	0x00009160
        /*09e0*/ 	.word	0x00000000
        /*09e4*/ 	.word	0x000000a0
        /*09e8*/ 	.short	0x010a
        /*09ea*/ 	.byte	0xff
	.zero		1


	//   ....[142]....
        /*09ec*/ 	.word	0x000091c0
        /*09f0*/ 	.word	0x00000000
        /*09f4*/ 	.word	0x000000a8
        /*09f8*/ 	.short	0x010a
        /*09fa*/ 	.byte	0xff
	.zero		1


	//   ....[143]....
        /*09fc*/ 	.word	0x00009220
        /*0a00*/ 	.word	0x00000000
        /*0a04*/ 	.word	0x000000b0
        /*0a08*/ 	.short	0x010a
        /*0a0a*/ 	.byte	0xff
	.zero		1


	//   ....[144]....
        /*0a0c*/ 	.word	0x00009280
        /*0a10*/ 	.word	0x00000000
        /*0a14*/ 	.word	0x000000b8
        /*0a18*/ 	.short	0x010a
        /*0a1a*/ 	.byte	0xff
	.zero		1


	//   ....[145]....
        /*0a1c*/ 	.word	0x000092e0
        /*0a20*/ 	.word	0x00000000
        /*0a24*/ 	.word	0x000000a0
        /*0a28*/ 	.short	0x010a
        /*0a2a*/ 	.byte	0xff
	.zero		1


	//   ....[146]....
        /*0a2c*/ 	.word	0x00009340
        /*0a30*/ 	.word	0x00000000
        /*0a34*/ 	.word	0x000000a8
        /*0a38*/ 	.short	0x010a
        /*0a3a*/ 	.byte	0xff
	.zero		1


	//   ....[147]....
        /*0a3c*/ 	.word	0x000093a0
        /*0a40*/ 	.word	0x00000000
        /*0a44*/ 	.word	0x000000b0
        /*0a48*/ 	.short	0x010a
        /*0a4a*/ 	.byte	0xff
	.zero		1


	//   ....[148]....
        /*0a4c*/ 	.word	0x000093f0
        /*0a50*/ 	.word	0x00000003
        /*0a54*/ 	.word	0x000000d0
        /*0a58*/ 	.short	0x010a
        /*0a5a*/ 	.byte	0xff
	.zero		1


	//   ....[149]....
        /*0a5c*/ 	.word	0x00009450
        /*0a60*/ 	.word	0x00000000
        /*0a64*/ 	.word	0x00000080
        /*0a68*/ 	.short	0x010a
        /*0a6a*/ 	.byte	0xff
	.zero		1


	//   ....[150]....
        /*0a6c*/ 	.word	0x000094a0
        /*0a70*/ 	.word	0x0000001a
        /*0a74*/ 	.word	0x000000f0
        /*0a78*/ 	.short	0x010a
        /*0a7a*/ 	.byte	0xff
	.zero		1


	//   ....[151]....
        /*0a7c*/ 	.word	0x000094f0
        /*0a80*/ 	.word	0x00000004
        /*0a84*/ 	.word	0x00000080
        /*0a88*/ 	.short	0x010a
        /*0a8a*/ 	.byte	0xff
	.zero		1


	//   ....[152]....
        /*0a8c*/ 	.word	0x00009540
        /*0a90*/ 	.word	0x00000002
        /*0a94*/ 	.word	0x00000080
        /*0a98*/ 	.short	0x010a
        /*0a9a*/ 	.byte	0xff
	.zero		1


	//   ....[153]....
        /*0a9c*/ 	.word	0x00009590
        /*0aa0*/ 	.word	0x00000003
        /*0aa4*/ 	.word	0x00000080
        /*0aa8*/ 	.short	0x010a
        /*0aaa*/ 	.byte	0xff
	.zero		1


	//----- nvinfo : EIATTR_NUM_MBARRIERS
	.align		4
.L_47:
        /*0aac*/ 	.byte	0x03, 0x38
        /*0aae*/ 	.short	0x002a


	//----- nvinfo : EIATTR_EXIT_INSTR_OFFSETS
	.align		4
        /*0ab0*/ 	.byte	0x04, 0x1c
        /*0ab2*/ 	.short	(.L_49 - .L_48)


	//   ....[0]....
.L_48:
        /*0ab4*/ 	.word	0x00002c60


	//   ....[1]....
        /*0ab8*/ 	.word	0x00003170


	//   ....[2]....
        /*0abc*/ 	.word	0x000031d0


	//   ....[3]....
        /*0ac0*/ 	.word	0x00004150


	//   ....[4]....
        /*0ac4*/ 	.word	0x000052d0


	//   ....[5]....
        /*0ac8*/ 	.word	0x00005310


	//   ....[6]....
        /*0acc*/ 	.word	0x00008770


	//   ....[7]....
        /*0ad0*/ 	.word	0x000087f0


	//   ....[8]....
        /*0ad4*/ 	.word	0x00008820


	//   ....[9]....
        /*0ad8*/ 	.word	0x000088a0


	//----- nvinfo : EIATTR_MAX_THREADS
	.align		4
.L_49:
        /*0adc*/ 	.byte	0x04, 0x05
        /*0ade*/ 	.short	(.L_51 - .L_50)
.L_50:
        /*0ae0*/ 	.word	0x00000100
        /*0ae4*/ 	.word	0x00000001
        /*0ae8*/ 	.word	0x00000001


	//----- nvinfo : EIATTR_CRS_STACK_SIZE
	.align		4
.L_51:
        /*0aec*/ 	.byte	0x04, 0x1e
        /*0aee*/ 	.short	(.L_53 - .L_52)
.L_52:
        /*0af0*/ 	.word	0x00000000


	//----- nvinfo : EIATTR_CBANK_PARAM_SIZE
	.align		4
.L_53:
        /*0af4*/ 	.byte	0x03, 0x19
        /*0af6*/ 	.short	0x0800


	//----- nvinfo : EIATTR_PARAM_CBANK
	.align		4
        /*0af8*/ 	.byte	0x04, 0x0a
        /*0afa*/ 	.short	(.L_55 - .L_54)
	.align		4
.L_54:
        /*0afc*/ 	.word	index@(.nv.constant0._ZN7cutlass13device_kernelINS_4gemm6kernel13GemmUniversalIN4cute5tupleIJiiiiEEENS1_10collective13CollectiveMmaINS1_35MainloopSm100TmaUmmaWarpSpecializedILi8ELi2ELi4ENS5_IJNS4_1CILi1EEENSA_ILi2EEESB_EEEEENS5_IJNSA_ILi64EEENSA_ILi128EEESF_EEENS_10bfloat16_tENS5_IJlSB_lEEESI_SJ_NS4_8TiledMMAINS4_8MMA_AtomIJNS4_20SM100_MMA_F16BF16_SSISI_SI_fLi64ELi128ELNS4_4UMMA5MajorE0ELSO_0ELNSN_7ScaleInE0ELSP_0EEEEEENS4_6LayoutINS5_IJSB_SB_SB_EEENS5_IJNSA_ILi0EEESU_SU_EEEEENS5_IJNS4_10UnderscoreESX_SX_EEEEENS4_23SM90_TMA_LOAD_MULTICASTENS4_14ComposedLayoutINS4_7SwizzleILi3ELi4ELi3EEENS4_18smem_ptr_flag_bitsILi16EEENSS_INS5_IJNSA_ILi8EEESF_EEENS5_IJSF_SB_EEEEEEEvNS4_8identityENS4_13SM90_TMA_LOADES1A_vS1B_EENS_8epilogue10collective18CollectiveEpilogueINS1E_23Sm100TmaWarpSpecializedILi4ELi2ELi16ELb1ELb0EEEJSH_NS5_IJNSS_ISF_SB_EENSS_INSA_ILi32EEESB_EEEEESI_SJ_SI_SJ_NS1E_6fusion15FusionCallbacksIS1I_NS1N_17LinearCombinationISI_fSI_fLNS_15FloatRoundStyleE2EEESH_S1M_JEEENS4_5SM1004TMEM4LOAD26SM100_TMEM_LOAD_16dp256b4xES1C_NS11_INS12_ILi2ELi4ELi3EEES15_NSS_INS5_IJS16_S1K_EEENS5_IJS1K_SB_EEEEEEENS4_17SM75_U32x4_LDSM_NENS4_14SM90_TMA_STOREES21_NS4_17SM90_U32x4_STSM_NENS4_39AutoVectorizingCopyWithAssumedAlignmentILi128EEEEEEvvEEEEvNT_6ParamsE)
        /*0b00*/ 	.short	0x0380
        /*0b02*/ 	.short	0x0800


	//----- nvinfo : EIATTR_SW_WAR
	.align		4
.L_55:
        /*0b04*/ 	.byte	0x04, 0x36
        /*0b06*/ 	.short	(.L_57 - .L_56)
.L_56:
        /*0b08*/ 	.word	0x00000008
.L_57:


//--------------------- .nv.callgraph             --------------------------
	.section	.nv.callgraph,"",@"SHT_CUDA_CALLGRAPH"
	.align	4
	.sectionentsize	8
	.align		4
        /*0000*/ 	.word	0x00000000
	.align		4
        /*0004*/ 	.word	0xffffffff
	.align		4
        /*0008*/ 	.word	index@(_ZN7cutlass13device_kernelINS_4gemm6kernel13GemmUniversalIN4cute5tupleIJiiiiEEENS1_10collective13CollectiveMmaINS1_35MainloopSm100TmaUmmaWarpSpecializedILi8ELi2ELi4ENS5_IJNS4_1CILi1EEENSA_ILi2EEESB_EEEEENS5_IJNSA_ILi64EEENSA_ILi128EEESF_EEENS_10bfloat16_tENS5_IJlSB_lEEESI_SJ_NS4_8TiledMMAINS4_8MMA_AtomIJNS4_20SM100_MMA_F16BF16_SSISI_SI_fLi64ELi128ELNS4_4UMMA5MajorE0ELSO_0ELNSN_7ScaleInE0ELSP_0EEEEEENS4_6LayoutINS5_IJSB_SB_SB_EEENS5_IJNSA_ILi0EEESU_SU_EEEEENS5_IJNS4_10UnderscoreESX_SX_EEEEENS4_23SM90_TMA_LOAD_MULTICASTENS4_14ComposedLayoutINS4_7SwizzleILi3ELi4ELi3EEENS4_18smem_ptr_flag_bitsILi16EEENSS_INS5_IJNSA_ILi8EEESF_EEENS5_IJSF_SB_EEEEEEEvNS4_8identityENS4_13SM90_TMA_LOADES1A_vS1B_EENS_8epilogue10collective18CollectiveEpilogueINS1E_23Sm100TmaWarpSpecializedILi4ELi2ELi16ELb1ELb0EEEJSH_NS5_IJNSS_ISF_SB_EENSS_INSA_ILi32EEESB_EEEEESI_SJ_SI_SJ_NS1E_6fusion15FusionCallbacksIS1I_NS1N_17LinearCombinationISI_fSI_fLNS_15FloatRoundStyleE2EEESH_S1M_JEEENS4_5SM1004TMEM4LOAD26SM100_TMEM_LOAD_16dp256b4xES1C_NS11_INS12_ILi2ELi4ELi3EEES15_NSS_INS5_IJS16_S1K_EEENS5_IJS1K_SB_EEEEEEENS4_17SM75_U32x4_LDSM_NENS4_14SM90_TMA_STOREES21_NS4_17SM90_U32x4_STSM_NENS4_39AutoVectorizingCopyWithAssumedAlignmentILi128EEEEEEvvEEEEvNT_6ParamsE)
	.align		4
        /*000c*/ 	.word	index@(__assertfail)
	.align		4
        /*0010*/ 	.word	0x00000000
	.align		4
        /*0014*/ 	.word	0xfffffffe
	.align		4
        /*0018*/ 	.word	0x00000000
	.align		4
        /*001c*/ 	.word	0xfffffffd
	.align		4
        /*0020*/ 	.word	0x00000000
	.align		4
        /*0024*/ 	.word	0xfffffffc


//--------------------- .nv.constant4             --------------------------
	.section	.nv.constant4,"a",@progbits
	.align	8
	.align		8
.nv.constant4:
        /*0000*/ 	.dword	__assertfail
	.align		8
        /*0008*/ 	.dword	__unnamed_1
	.align		8
        /*0010*/ 	.dword	__unnamed_2
	.align		8
        /*0018*/ 	.dword	_ZN40_INTERNAL_cc5b27f2_4_k_cu_e149676c_318684cuda3std3__45__cpo5beginE
	.align		8
        /*0020*/ 	.dword	_ZN40_INTERNAL_cc5b27f2_4_k_cu_e149676c_318684cuda3std3__45__cpo3endE
	.align		8
        /*0028*/ 	.dword	_ZN40_INTERNAL_cc5b27f2_4_k_cu_e149676c_318684cuda3std3__45__cpo6cbeginE
	.align		8
        /*0030*/ 	.dword	_ZN40_INTERNAL_cc5b27f2_4_k_cu_e149676c_318684cuda3std3__45__cpo4cendE
	.align		8
        /*0038*/ 	.dword	_ZN40_INTERNAL_cc5b27f2_4_k_cu_e149676c_318684cuda3std3__442_GLOBAL__N__cc5b27f2_4_k_cu_e149676c_318686ignoreE
	.align		8
        /*0040*/ 	.dword	_ZN40_INTERNAL_cc5b27f2_4_k_cu_e149676c_318684cuda3std3__419piecewise_constructE
	.align		8
        /*0048*/ 	.dword	_ZN40_INTERNAL_cc5b27f2_4_k_cu_e149676c_318684cuda3std3__48in_placeE
	.align		8
        /*0050*/ 	.dword	_ZN40_INTERNAL_cc5b27f2_4_k_cu_e149676c_318684cuda3std6ranges3__45__cpo4swapE
	.align		8
        /*0058*/ 	.dword	_ZN40_INTERNAL_cc5b27f2_4_k_cu_e149676c_318684cuda3std6ranges3__45__cpo9iter_moveE
	.align		8
        /*0060*/ 	.dword	_ZN40_INTERNAL_cc5b27f2_4_k_cu_e149676c_318684cute7productE
	.align		8
        /*0068*/ 	.dword	_ZN40_INTERNAL_cc5b27f2_4_k_cu_e149676c_318684cute1_E
	.align		8
        /*0070*/ 	.dword	$str$25
	.align		8
        /*0078*/ 	.dword	$str$26
	.align		8
        /*0080*/ 	.dword	$str$27
	.align		8
        /*0088*/ 	.dword	$str$28


//--------------------- .text._ZN7cutlass13device_kernelINS_4gemm6kernel13GemmUniversalIN4cute5tupleIJiiiiEEENS1_10collective13CollectiveMmaINS1_35MainloopSm100TmaUmmaWarpSpecializedILi8ELi2ELi4ENS5_IJNS4_1CILi1EEENSA_ILi2EEESB_EEEEENS5_IJNSA_ILi64EEENSA_ILi128EEESF_EEENS_10bfloat16_tENS5_IJlSB_lEEESI_SJ_NS4_8TiledMMAINS4_8MMA_AtomIJNS4_20SM100_MMA_F16BF16_SSISI_SI_fLi64ELi128ELNS4_4UMMA5MajorE0ELSO_0ELNSN_7ScaleInE0ELSP_0EEEEEENS4_6LayoutINS5_IJSB_SB_SB_EEENS5_IJNSA_ILi0EEESU_SU_EEEEENS5_IJNS4_10UnderscoreESX_SX_EEEEENS4_23SM90_TMA_LOAD_MULTICASTENS4_14ComposedLayoutINS4_7SwizzleILi3ELi4ELi3EEENS4_18smem_ptr_flag_bitsILi16EEENSS_INS5_IJNSA_ILi8EEESF_EEENS5_IJSF_SB_EEEEEEEvNS4_8identityENS4_13SM90_TMA_LOADES1A_vS1B_EENS_8epilogue10collective18CollectiveEpilogueINS1E_23Sm100TmaWarpSpecializedILi4ELi2ELi16ELb1ELb0EEEJSH_NS5_IJNSS_ISF_SB_EENSS_INSA_ILi32EEESB_EEEEESI_SJ_SI_SJ_NS1E_6fusion15FusionCallbacksIS1I_NS1N_17LinearCombinationISI_fSI_fLNS_15FloatRoundStyleE2EEESH_S1M_JEEENS4_5SM1004TMEM4LOAD26SM100_TMEM_LOAD_16dp256b4xES1C_NS11_INS12_ILi2ELi4ELi3EEES15_NSS_INS5_IJS16_S1K_EEENS5_IJS1K_SB_EEEEEEENS4_17SM75_U32x4_LDSM_NENS4_14SM90_TMA_STOREES21_NS4_17SM90_U32x4_STSM_NENS4_39AutoVectorizingCopyWithAssumedAlignmentILi128EEEEEEvvEEEEvNT_6ParamsE --------------------------
	.section	.text._ZN7cutlass13device_kernelINS_4gemm6kernel13GemmUniversalIN4cute5tupleIJiiiiEEENS1_10collective13CollectiveMmaINS1_35MainloopSm100TmaUmmaWarpSpecializedILi8ELi2ELi4ENS5_IJNS4_1CILi1EEENSA_ILi2EEESB_EEEEENS5_IJNSA_ILi64EEENSA_ILi128EEESF_EEENS_10bfloat16_tENS5_IJlSB_lEEESI_SJ_NS4_8TiledMMAINS4_8MMA_AtomIJNS4_20SM100_MMA_F16BF16_SSISI_SI_fLi64ELi128ELNS4_4UMMA5MajorE0ELSO_0ELNSN_7ScaleInE0ELSP_0EEEEEENS4_6LayoutINS5_IJSB_SB_SB_EEENS5_IJNSA_ILi0EEESU_SU_EEEEENS5_IJNS4_10UnderscoreESX_SX_EEEEENS4_23SM90_TMA_LOAD_MULTICASTENS4_14ComposedLayoutINS4_7SwizzleILi3ELi4ELi3EEENS4_18smem_ptr_flag_bitsILi16EEENSS_INS5_IJNSA_ILi8EEESF_EEENS5_IJSF_SB_EEEEEEEvNS4_8identityENS4_13SM90_TMA_LOADES1A_vS1B_EENS_8epilogue10collective18CollectiveEpilogueINS1E_23Sm100TmaWarpSpecializedILi4ELi2ELi16ELb1ELb0EEEJSH_NS5_IJNSS_ISF_SB_EENSS_INSA_ILi32EEESB_EEEEESI_SJ_SI_SJ_NS1E_6fusion15FusionCallbacksIS1I_NS1N_17LinearCombinationISI_fSI_fLNS_15FloatRoundStyleE2EEESH_S1M_JEEENS4_5SM1004TMEM4LOAD26SM100_TMEM_LOAD_16dp256b4xES1C_NS11_INS12_ILi2ELi4ELi3EEES15_NSS_INS5_IJS16_S1K_EEENS5_IJS1K_SB_EEEEEEENS4_17SM75_U32x4_LDSM_NENS4_14SM90_TMA_STOREES21_NS4_17SM90_U32x4_STSM_NENS4_39AutoVectorizingCopyWithAssumedAlignmentILi128EEEEEEvvEEEEvNT_6ParamsE,"ax",@progbits
	.align	128
.text._ZN7cutlass13device_kernelINS_4gemm6kernel13GemmUniversalIN4cute5tupleIJiiiiEEENS1_10collective13CollectiveMmaINS1_35MainloopSm100TmaUmmaWarpSpecializedILi8ELi2ELi4ENS5_IJNS4_1CILi1EEENSA_ILi2EEESB_EEEEENS5_IJNSA_ILi64EEENSA_ILi128EEESF_EEENS_10bfloat16_tENS5_IJlSB_lEEESI_SJ_NS4_8TiledMMAINS4_8MMA_AtomIJNS4_20SM100_MMA_F16BF16_SSISI_SI_fLi64ELi128ELNS4_4UMMA5MajorE0ELSO_0ELNSN_7ScaleInE0ELSP_0EEEEEENS4_6LayoutINS5_IJSB_SB_SB_EEENS5_IJNSA_ILi0EEESU_SU_EEEEENS5_IJNS4_10UnderscoreESX_SX_EEEEENS4_23SM90_TMA_LOAD_MULTICASTENS4_14ComposedLayoutINS4_7SwizzleILi3ELi4ELi3EEENS4_18smem_ptr_flag_bitsILi16EEENSS_INS5_IJNSA_ILi8EEESF_EEENS5_IJSF_SB_EEEEEEEvNS4_8identityENS4_13SM90_TMA_LOADES1A_vS1B_EENS_8epilogue10collective18CollectiveEpilogueINS1E_23Sm100TmaWarpSpecializedILi4ELi2ELi16ELb1ELb0EEEJSH_NS5_IJNSS_ISF_SB_EENSS_INSA_ILi32EEESB_EEEEESI_SJ_SI_SJ_NS1E_6fusion15FusionCallbacksIS1I_NS1N_17LinearCombinationISI_fSI_fLNS_15FloatRoundStyleE2EEESH_S1M_JEEENS4_5SM1004TMEM4LOAD26SM100_TMEM_LOAD_16dp256b4xES1C_NS11_INS12_ILi2ELi4ELi3EEES15_NSS_INS5_IJS16_S1K_EEENS5_IJS1K_SB_EEEEEEENS4_17SM75_U32x4_LDSM_NENS4_14SM90_TMA_STOREES21_NS4_17SM90_U32x4_STSM_NENS4_39AutoVectorizingCopyWithAssumedAlignmentILi128EEEEEEvvEEEEvNT_6ParamsE:
        .type           _ZN7cutlass13device_kernelINS_4gemm6kernel13GemmUniversalIN4cute5tupleIJiiiiEEENS1_10collective13CollectiveMmaINS1_35MainloopSm100TmaUmmaWarpSpecializedILi8ELi2ELi4ENS5_IJNS4_1CILi1EEENSA_ILi2EEESB_EEEEENS5_IJNSA_ILi64EEENSA_ILi128EEESF_EEENS_10bfloat16_tENS5_IJlSB_lEEESI_SJ_NS4_8TiledMMAINS4_8MMA_AtomIJNS4_20SM100_MMA_F16BF16_SSISI_SI_fLi64ELi128ELNS4_4UMMA5MajorE0ELSO_0ELNSN_7ScaleInE0ELSP_0EEEEEENS4_6LayoutINS5_IJSB_SB_SB_EEENS5_IJNSA_ILi0EEESU_SU_EEEEENS5_IJNS4_10UnderscoreESX_SX_EEEEENS4_23SM90_TMA_LOAD_MULTICASTENS4_14ComposedLayoutINS4_7SwizzleILi3ELi4ELi3EEENS4_18smem_ptr_flag_bitsILi16EEENSS_INS5_IJNSA_ILi8EEESF_EEENS5_IJSF_SB_EEEEEEEvNS4_8identityENS4_13SM90_TMA_LOADES1A_vS1B_EENS_8epilogue10collective18CollectiveEpilogueINS1E_23Sm100TmaWarpSpecializedILi4ELi2ELi16ELb1ELb0EEEJSH_NS5_IJNSS_ISF_SB_EENSS_INSA_ILi32EEESB_EEEEESI_SJ_SI_SJ_NS1E_6fusion15FusionCallbacksIS1I_NS1N_17LinearCombinationISI_fSI_fLNS_15FloatRoundStyleE2EEESH_S1M_JEEENS4_5SM1004TMEM4LOAD26SM100_TMEM_LOAD_16dp256b4xES1C_NS11_INS12_ILi2ELi4ELi3EEES15_NSS_INS5_IJS16_S1K_EEENS5_IJS1K_SB_EEEEEEENS4_17SM75_U32x4_LDSM_NENS4_14SM90_TMA_STOREES21_NS4_17SM90_U32x4_STSM_NENS4_39AutoVectorizingCopyWithAssumedAlignmentILi128EEEEEEvvEEEEvNT_6ParamsE,@function
        .size           _ZN7cutlass13device_kernelINS_4gemm6kernel13GemmUniversalIN4cute5tupleIJiiiiEEENS1_10collective13CollectiveMmaINS1_35MainloopSm100TmaUmmaWarpSpecializedILi8ELi2ELi4ENS5_IJNS4_1CILi1EEENSA_ILi2EEESB_EEEEENS5_IJNSA_ILi64EEENSA_ILi128EEESF_EEENS_10bfloat16_tENS5_IJlSB_lEEESI_SJ_NS4_8TiledMMAINS4_8MMA_AtomIJNS4_20SM100_MMA_F16BF16_SSISI_SI_fLi64ELi128ELNS4_4UMMA5MajorE0ELSO_0ELNSN_7ScaleInE0ELSP_0EEEEEENS4_6LayoutINS5_IJSB_SB_SB_EEENS5_IJNSA_ILi0EEESU_SU_EEEEENS5_IJNS4_10UnderscoreESX_SX_EEEEENS4_23SM90_TMA_LOAD_MULTICASTENS4_14ComposedLayoutINS4_7SwizzleILi3ELi4ELi3EEENS4_18smem_ptr_flag_bitsILi16EEENSS_INS5_IJNSA_ILi8EEESF_EEENS5_IJSF_SB_EEEEEEEvNS4_8identityENS4_13SM90_TMA_LOADES1A_vS1B_EENS_8epilogue10collective18CollectiveEpilogueINS1E_23Sm100TmaWarpSpecializedILi4ELi2ELi16ELb1ELb0EEEJSH_NS5_IJNSS_ISF_SB_EENSS_INSA_ILi32EEESB_EEEEESI_SJ_SI_SJ_NS1E_6fusion15FusionCallbacksIS1I_NS1N_17LinearCombinationISI_fSI_fLNS_15FloatRoundStyleE2EEESH_S1M_JEEENS4_5SM1004TMEM4LOAD26SM100_TMEM_LOAD_16dp256b4xES1C_NS11_INS12_ILi2ELi4ELi3EEES15_NSS_INS5_IJS16_S1K_EEENS5_IJS1K_SB_EEEEEEENS4_17SM75_U32x4_LDSM_NENS4_14SM90_TMA_STOREES21_NS4_17SM90_U32x4_STSM_NENS4_39AutoVectorizingCopyWithAssumedAlignmentILi128EEEEEEvvEEEEvNT_6ParamsE,(.L_x_196 - _ZN7cutlass13device_kernelINS_4gemm6kernel13GemmUniversalIN4cute5tupleIJiiiiEEENS1_10collective13CollectiveMmaINS1_35MainloopSm100TmaUmmaWarpSpecializedILi8ELi2ELi4ENS5_IJNS4_1CILi1EEENSA_ILi2EEESB_EEEEENS5_IJNSA_ILi64EEENSA_ILi128EEESF_EEENS_10bfloat16_tENS5_IJlSB_lEEESI_SJ_NS4_8TiledMMAINS4_8MMA_AtomIJNS4_20SM100_MMA_F16BF16_SSISI_SI_fLi64ELi128ELNS4_4UMMA5MajorE0ELSO_0ELNSN_7ScaleInE0ELSP_0EEEEEENS4_6LayoutINS5_IJSB_SB_SB_EEENS5_IJNSA_ILi0EEESU_SU_EEEEENS5_IJNS4_10UnderscoreESX_SX_EEEEENS4_23SM90_TMA_LOAD_MULTICASTENS4_14ComposedLayoutINS4_7SwizzleILi3ELi4ELi3EEENS4_18smem_ptr_flag_bitsILi16EEENSS_INS5_IJNSA_ILi8EEESF_EEENS5_IJSF_SB_EEEEEEEvNS4_8identityENS4_13SM90_TMA_LOADES1A_vS1B_EENS_8epilogue10collective18CollectiveEpilogueINS1E_23Sm100TmaWarpSpecializedILi4ELi2ELi16ELb1ELb0EEEJSH_NS5_IJNSS_ISF_SB_EENSS_INSA_ILi32EEESB_EEEEESI_SJ_SI_SJ_NS1E_6fusion15FusionCallbacksIS1I_NS1N_17LinearCombinationISI_fSI_fLNS_15FloatRoundStyleE2EEESH_S1M_JEEENS4_5SM1004TMEM4LOAD26SM100_TMEM_LOAD_16dp256b4xES1C_NS11_INS12_ILi2ELi4ELi3EEES15_NSS_INS5_IJS16_S1K_EEENS5_IJS1K_SB_EEEEEEENS4_17SM75_U32x4_LDSM_NENS4_14SM90_TMA_STOREES21_NS4_17SM90_U32x4_STSM_NENS4_39AutoVectorizingCopyWithAssumedAlignmentILi128EEEEEEvvEEEEvNT_6ParamsE)
        .other          _ZN7cutlass13device_kernelINS_4gemm6kernel13GemmUniversalIN4cute5tupleIJiiiiEEENS1_10collective13CollectiveMmaINS1_35MainloopSm100TmaUmmaWarpSpecializedILi8ELi2ELi4ENS5_IJNS4_1CILi1EEENSA_ILi2EEESB_EEEEENS5_IJNSA_ILi64EEENSA_ILi128EEESF_EEENS_10bfloat16_tENS5_IJlSB_lEEESI_SJ_NS4_8TiledMMAINS4_8MMA_AtomIJNS4_20SM100_MMA_F16BF16_SSISI_SI_fLi64ELi128ELNS4_4UMMA5MajorE0ELSO_0ELNSN_7ScaleInE0ELSP_0EEEEEENS4_6LayoutINS5_IJSB_SB_SB_EEENS5_IJNSA_ILi0EEESU_SU_EEEEENS5_IJNS4_10UnderscoreESX_SX_EEEEENS4_23SM90_TMA_LOAD_MULTICASTENS4_14ComposedLayoutINS4_7SwizzleILi3ELi4ELi3EEENS4_18smem_ptr_flag_bitsILi16EEENSS_INS5_IJNSA_ILi8EEESF_EEENS5_IJSF_SB_EEEEEEEvNS4_8identityENS4_13SM90_TMA_LOADES1A_vS1B_EENS_8epilogue10collective18CollectiveEpilogueINS1E_23Sm100TmaWarpSpecializedILi4ELi2ELi16ELb1ELb0EEEJSH_NS5_IJNSS_ISF_SB_EENSS_INSA_ILi32EEESB_EEEEESI_SJ_SI_SJ_NS1E_6fusion15FusionCallbacksIS1I_NS1N_17LinearCombinationISI_fSI_fLNS_15FloatRoundStyleE2EEESH_S1M_JEEENS4_5SM1004TMEM4LOAD26SM100_TMEM_LOAD_16dp256b4xES1C_NS11_INS12_ILi2ELi4ELi3EEES15_NSS_INS5_IJS16_S1K_EEENS5_IJS1K_SB_EEEEEEENS4_17SM75_U32x4_LDSM_NENS4_14SM90_TMA_STOREES21_NS4_17SM90_U32x4_STSM_NENS4_39AutoVectorizingCopyWithAssumedAlignmentILi128EEEEEEvvEEEEvNT_6ParamsE,@"STO_CUDA_ENTRY STV_DEFAULT"
_ZN7cutlass13device_kernelINS_4gemm6kernel13GemmUniversalIN4cute5tupleIJiiiiEEENS1_10collective13CollectiveMmaINS1_35MainloopSm100TmaUmmaWarpSpecializedILi8ELi2ELi4ENS5_IJNS4_1CILi1EEENSA_ILi2EEESB_EEEEENS5_IJNSA_ILi64EEENSA_ILi128EEESF_EEENS_10bfloat16_tENS5_IJlSB_lEEESI_SJ_NS4_8TiledMMAINS4_8MMA_AtomIJNS4_20SM100_MMA_F16BF16_SSISI_SI_fLi64ELi128ELNS4_4UMMA5MajorE0ELSO_0ELNSN_7ScaleInE0ELSP_0EEEEEENS4_6LayoutINS5_IJSB_SB_SB_EEENS5_IJNSA_ILi0EEESU_SU_EEEEENS5_IJNS4_10UnderscoreESX_SX_EEEEENS4_23SM90_TMA_LOAD_MULTICASTENS4_14ComposedLayoutINS4_7SwizzleILi3ELi4ELi3EEENS4_18smem_ptr_flag_bitsILi16EEENSS_INS5_IJNSA_ILi8EEESF_EEENS5_IJSF_SB_EEEEEEEvNS4_8identityENS4_13SM90_TMA_LOADES1A_vS1B_EENS_8epilogue10collective18CollectiveEpilogueINS1E_23Sm100TmaWarpSpecializedILi4ELi2ELi16ELb1ELb0EEEJSH_NS5_IJNSS_ISF_SB_EENSS_INSA_ILi32EEESB_EEEEESI_SJ_SI_SJ_NS1E_6fusion15FusionCallbacksIS1I_NS1N_17LinearCombinationISI_fSI_fLNS_15FloatRoundStyleE2EEESH_S1M_JEEENS4_5SM1004TMEM4LOAD26SM100_TMEM_LOAD_16dp256b4xES1C_NS11_INS12_ILi2ELi4ELi3EEES15_NSS_INS5_IJS16_S1K_EEENS5_IJS1K_SB_EEEEEEENS4_17SM75_U32x4_LDSM_NENS4_14SM90_TMA_STOREES21_NS4_17SM90_U32x4_STSM_NENS4_39AutoVectorizingCopyWithAssumedAlignmentILi128EEEEEEvvEEEEvNT_6ParamsE:
[----:B------:R-:W1:Y:S01]  /*0000*/  LDC R1, c[0x0][0x37c] ;  /* 0x0000df00ff017b82 */ /* 0x000e620000000800 */
[----:B------:R-:W2:Y:S01]  /*0010*/  S2R R57, SR_TID.X ;  /* 0x0000000000397919 */ /* 0x000ea20000002100 */
[----:B------:R-:W3:Y:S01]  /*0020*/  LDCU.64 UR8, c[0x0][0x890] ;  /* 0x00011200ff0877ac */ /* 0x000ee20008000a00 */
[----:B------:R-:W-:Y:S02]  /*0030*/  PRMT R45, RZ, 0x7610, R45 ;  /* 0x00007610ff2d7816 */ /* 0x000fe4000000002d */
[----:B------:R-:W-:Y:S01]  /*0040*/  ELECT P3, URZ, PT ;  /* 0x0000000000ff782f */ /* 0x000fe20003860000 */
[----:B---3--:R-:W-:-:S04]  /*0050*/  UISETP.NE.U32.AND UP0, UPT, UR8, URZ, UPT ;  /* 0x000000ff0800728c */ /* 0x008fc8000bf05070 */
[----:B------:R-:W-:Y:S01]  /*0060*/  UISETP.NE.AND.EX UP0, UPT, UR9, URZ, UPT, UP0 ;  /* 0x000000ff0900728c */ /* 0x000fe2000bf05300 */
[----:B--2---:R-:W-:-:S05]  /*0070*/  SHF.R.U32.HI R46, RZ, 0x5, R57 ;  /* 0x00000005ff2e7819 */ /* 0x004fca0000011639 */
[----:B------:R-:W2:Y:S02]  /*0080*/  SHFL.IDX PT, R0, R46, RZ, 0x1f ;  /* 0x00001fff2e007589 */ /* 0x000ea400000e0000 */
[----:B--2---:R-:W-:Y:S01]  /*0090*/  R2UR UR17, R0 ;  /* 0x00000000001172ca */ /* 0x004fe200000e0000 */
[----:B-1----:R-:W-:-:S14]  /*00a0*/  BRA.U UP0, `(.L_x_0) ;  /* 0x0000000100307547 */ /* 0x002fdc000b800000 */
[----:B------:R-:W1:Y:S02]  /*00b0*/  LDCU.64 UR4, c[0x0][0x888] ;  /* 0x00011100ff0477ac */ /* 0x000e640008000a00 */
[----:B-1----:R-:W-:-:S04]  /*00c0*/  UISETP.NE.U32.AND UP0, UPT, UR4, URZ, UPT ;  /* 0x000000ff0400728c */ /* 0x002fc8000bf05070 */
[----:B------:R-:W-:-:S09]  /*00d0*/  UISETP.NE.AND.EX UP0, UPT, UR5, URZ, UPT, UP0 ;  /* 0x000000ff0500728c */ /* 0x000fd2000bf05300 */
[----:B------:R-:W-:Y:S05]  /*00e0*/  BRA.U !UP0, `(.L_x_1) ;  /* 0x0000000108147547 */ /* 0x000fea000b800000 */
[----:B------:R-:W1:Y:S01]  /*00f0*/  LDC.64 R2, c[0x0][0x888] ;  /* 0x00022200ff027b82 */ /* 0x000e620000000a00 */
[----:B------:R-:W1:Y:S02]  /*0100*/  LDCU.64 UR4, c[0x0][0x358] ;  /* 0x00006b00ff0477ac */ /* 0x000e640008000a00 */
[----:B-1----:R1:W5:Y:S01]  /*0110*/  LDG.E R27, desc[UR4][R2.64] ;  /* 0x00000004021b7981 */ /* 0x002362000c1e1900 */
[----:B------:R-:W-:Y:S01]  /*0120*/  HFMA2 R45, -RZ, RZ, 0, 5.9604644775390625e-08 ;  /* 0x00000001ff2d7431 */ /* 0x000fe200000001ff */
[----:B------:R-:W-:Y:S05]  /*0130*/  BRA `(.L_x_0) ;  /* 0x00000000000c7947 */ /* 0x000fea0003800000 */
.L_x_1:
[----:B------:R-:W1:Y:S01]  /*0140*/  LDCU UR4, c[0x0][0x880] ;  /* 0x00011000ff0477ac */ /* 0x000e620008000800 */
[----:B------:R-:W-:Y:S01]  /*0150*/  HFMA2 R45, -RZ, RZ, 0, 5.9604644775390625e-08 ;  /* 0x00000001ff2d7431 */ /* 0x000fe200000001ff */
[----:B-1----:R-:W-:-:S07]  /*0160*/  MOV R27, UR4 ;  /* 0x00000004001b7c02 */ /* 0x002fce0008000f00 */
.L_x_0:
[----:B------:R-:W2:Y:S02]  /*0170*/  LDCU.64 UR4, c[0x0][0x8b0] ;  /* 0x00011600ff0477ac */ /* 0x000ea40008000a00 */
[----:B--2---:R-:W-:-:S04]  /*0180*/  UISETP.NE.U32.AND UP0, UPT, UR4, URZ, UPT ;  /* 0x000000ff0400728c */ /* 0x004fc8000bf05070 */
[----:B------:R-:W-:-:S09]  /*0190*/  UISETP.NE.AND.EX UP0, UPT, UR5, URZ, UPT, UP0 ;  /* 0x000000ff0500728c */ /* 0x000fd2000bf05300 */
[----:B------:R-:W-:Y:S05]  /*01a0*/  BRA.U UP0, `(.L_x_2) ;  /* 0x0000000100287547 */ /* 0x000fea000b800000 */
[----:B------:R-:W2:Y:S02]  /*01b0*/  LDCU.64 UR4, c[0x0][0x8a8] ;  /* 0x00011500ff0477ac */ /* 0x000ea40008000a00 */
[----:B--2---:R-:W-:-:S04]  /*01c0*/  UISETP.NE.U32.AND UP0, UPT, UR4, URZ, UPT ;  /* 0x000000ff0400728c */ /* 0x004fc8000bf05070 */
[----:B------:R-:W-:-:S09]  /*01d0*/  UISETP.NE.AND.EX UP0, UPT, UR5, URZ, UPT, UP0 ;  /* 0x000000ff0500728c */ /* 0x000fd2000bf05300 */
[----:B------:R-:W-:Y:S05]  /*01e0*/  BRA.U !UP0, `(.L_x_3) ;  /* 0x0000000108107547 */ /* 0x000fea000b800000 */
[----:B------:R-:W2:Y:S01]  /*01f0*/  LDC.64 R24, c[0x0][0x8a8] ;  /* 0x00022a00ff187b82 */ /* 0x000ea20000000a00 */
[----:B------:R-:W2:Y:S02]  /*0200*/  LDCU.64 UR4, c[0x0][0x358] ;  /* 0x00006b00ff0477ac */ /* 0x000ea40008000a00 */
[----:B--2---:R2:W5:Y:S01]  /*0210*/  LDG.E R24, desc[UR4][R24.64] ;  /* 0x0000000418187981 */ /* 0x004562000c1e1900 */
[----:B------:R-:W-:Y:S05]  /*0220*/  BRA `(.L_x_2) ;  /* 0x0000000000087947 */ /* 0x000fea0003800000 */
.L_x_3:
[----:B------:R-:W2:Y:S02]  /*0230*/  LDCU UR4, c[0x0][0x8a0] ;  /* 0x00011400ff0477ac */ /* 0x000ea40008000800 */
[----:B--2---:R-:W-:Y:S02]  /*0240*/  MOV R24, UR4 ;  /* 0x0000000400187c02 */ /* 0x004fe40008000f00 */
.L_x_2:
[----:B------:R-:W-:Y:S01]  /*0250*/  IMAD.U32 R0, RZ, RZ, UR17 ;  /* 0x00000011ff007e24 */ /* 0x000fe2000f8e00ff */
[----:B------:R-:W-:Y:S04]  /*0260*/  BSSY.RECONVERGENT B0, `(.L_x_4) ;  /* 0x000000c000007945 */ /* 0x000fe80003800200 */
[C---:B------:R-:W-:Y:S02]  /*0270*/  ISETP.NE.OR P1, PT, R0.reuse, 0x1, !P3 ;  /* 0x000000010000780c */ /* 0x040fe40005f25670 */
[----:B------:R-:W-:-:S11]  /*0280*/  ISETP.NE.OR P0, PT, R0, 0x3, !P3 ;  /* 0x000000030000780c */ /* 0x000fd60005f05670 */
[----:B------:R-:W-:Y:S05]  /*0290*/  @P1 BRA `(.L_x_5) ;  /* 0x0000000000201947 */ /* 0x000fea0003800000 */
[----:B------:R-:W3:Y:S02]  /*02a0*/  LDCU.64 UR4, c[0x0][0x348] ;  /* 0x00006900ff0477ac */ /* 0x000ee40008000a00 */
[----:B---3--:R-:W-:Y:S02]  /*02b0*/  UIADD3 UR6, UP1, UPT, UR4, 0x80, URZ ;  /* 0x0000008004067890 */ /* 0x008fe4000ff3e0ff */
[----:B------:R-:W-:Y:S02]  /*02c0*/  UIADD3 UR4, UP0, UPT, UR4, 0x180, URZ ;  /* 0x0000018004047890 */ /* 0x000fe4000ff1e0ff */
[----:B------:R-:W-:Y:S02]  /*02d0*/  UIADD3.X UR7, UPT, UPT, URZ, UR5, URZ, UP1, !UPT ;  /* 0x00000005ff077290 */ /* 0x000fe40008ffe4ff */
[----:B------:R-:W-:-:S07]  /*02e0*/  UIADD3.X UR5, UPT, UPT, URZ, UR5, URZ, UP0, !UPT ;  /* 0x00000005ff057290 */ /* 0x000fce00087fe4ff */
[----:B------:R3:W-:Y:S02]  /*02f0*/  UTMACCTL.PF [UR6] ;  /* 0x00000000060079b9 */ /* 0x0007e40008040000 */
[----:B------:R3:W-:Y:S02]  /*0300*/  UTMACCTL.PF [UR4] ;  /* 0x00000000040079b9 */ /* 0x0007e40008040000 */
[----:B---3--:R-:W-:Y:S01]  /*0310*/  NOP ;  /* 0x0000000000007918 */ /* 0x008fe20000000000 */
.L_x_5:
[----:B------:R-:W-:Y:S05]  /*0320*/  BSYNC.RECONVERGENT B0 ;  /* 0x0000000000007941 */ /* 0x000fea0003800200 */
.L_x_4:
[----:B------:R-:W-:Y:S04]  /*0330*/  BSSY.RECONVERGENT B0, `(.L_x_6) ;  /* 0x000000a000007945 */ /* 0x000fe80003800200 */
        /* <DEDUP_REMOVED lines=9> */
.L_x_7:
[----:B------:R-:W-:Y:S05]  /*03d0*/  BSYNC.RECONVERGENT B0 ;  /* 0x0000000000007941 */ /* 0x000fea0003800200 */
.L_x_6:
[----:B------:R-:W3:Y:S01]  /*03e0*/  LDCU.64 UR4, c[0x0][0x888] ;  /* 0x00011100ff0477ac */ /* 0x000ee20008000a00 */
[----:B------:R-:W-:Y:S02]  /*03f0*/  UISETP.EQ.U32.AND UP1, UPT, UR8, URZ, UPT ;  /* 0x000000ff0800728c */ /* 0x000fe4000bf22070 */
[----:B------:R-:W-:Y:S02]  /*0400*/  UPLOP3.LUT UP3, UPT, UPT, UPT, UPT, 0x80, 0x8 ;  /* 0x000000000008789c */ /* 0x000fe40003f6f070 */
[----:B---3--:R-:W-:-:S04]  /*0410*/  UISETP.NE.U32.AND UP0, UPT, UR4, URZ, UPT ;  /* 0x000000ff0400728c */ /* 0x008fc8000bf05070 */
[----:B------:R-:W-:-:S04]  /*0420*/  UISETP.NE.AND.EX UP0, UPT, UR5, URZ, UPT, UP0 ;  /* 0x000000ff0500728c */ /* 0x000fc8000bf05300 */
[----:B------:R-:W-:-:S04]  /*0430*/  UISETP.EQ.OR.EX UP2, UPT, UR9, URZ, !UP0, UP1 ;  /* 0x000000ff0900728c */ /* 0x000fc8000c742710 */
[----:B------:R-:W-:-:S06]  /*0440*/  UP2UR UR4, UPR, URZ, 0x4 ;  /* 0x00000004ff047883 */ /* 0x000fcc0008000000 */
[----:B------:R-:W-:Y:S01]  /*0450*/  MOV R49, UR4 ;  /* 0x0000000400317c02 */ /* 0x000fe20008000f00 */
[----:B------:R-:W-:Y:S06]  /*0460*/  BRA.U !UP2, `(.L_x_8) ;  /* 0x000000010a207547 */ /* 0x000fec000b800000 */
[----:B------:R-:W-:Y:S01]  /*0470*/  UISETP.NE.U32.AND UP1, UPT, UR8, URZ, UPT ;  /* 0x000000ff0800728c */ /* 0x000fe2000bf25070 */
[----:B-----5:R-:W-:Y:S01]  /*0480*/  FSETP.NEU.AND P0, PT, R27, RZ, PT ;  /* 0x000000ff1b00720b */ /* 0x020fe20003f0d000 */
[----:B------:R-:W-:Y:S02]  /*0490*/  USEL UR4, URZ, 0xffffffff, UP0 ;  /* 0xffffffffff047887 */ /* 0x000fe40008000000 */
[----:B------:R-:W-:-:S10]  /*04a0*/  UISETP.NE.AND.EX UP1, UPT, UR9, URZ, UPT, UP1 ;  /* 0x000000ff0900728c */ /* 0x000fd4000bf25310 */
[----:B------:R-:W-:Y:S01]  /*04b0*/  VOTEU.ANY UP0, P0 ;  /* 0x0000000000ff7886 */ /* 0x000fe20000000100 */
[----:B------:R-:W-:-:S04]  /*04c0*/  @!UP1 USEL UR4, URZ, 0xffffffff, UP0 ;  /* 0xffffffffff049887 */ /* 0x000fc80008000000 */
[----:B------:R-:W-:-:S04]  /*04d0*/  ULOP3.LUT UR4, UR4, 0x1, URZ, 0xc0, !UPT ;  /* 0x0000000104047892 */ /* 0x000fc8000f8ec0ff */
[----:B------:R-:W-:-:S11]  /*04e0*/  UISETP.NE.U32.AND UP3, UPT, UR4, 0x1, UPT ;  /* 0x000000010400788c */ /* 0x000fd6000bf65070 */
.L_x_8:
[----:B-1----:R-:W1:Y:S01]  /*04f0*/  SHFL.IDX PT, R2, R46, RZ, 0x1f ;  /* 0x00001fff2e027589 */ /* 0x002e6200000e0000 */
[----:B------:R-:W-:-:S04]  /*0500*/  UISETP.NE.AND UP0, UPT, UR17, 0x2, UPT ;  /* 0x000000021100788c */ /* 0x000fc8000bf05270 */
[----:B------:R-:W-:Y:S01]  /*0510*/  USEL UR48, URZ, 0x1, UP0 ;  /* 0x00000001ff307887 */ /* 0x000fe20008000000 */
[----:B-1----:R-:W-:-:S13]  /*0520*/  ISETP.NE.AND P0, PT, R2, RZ, PT ;  /* 0x000000ff0200720c */ /* 0x002fda0003f05270 */
[----:B------:R-:W-:Y:S05]  /*0530*/  @P0 BRA `(.L_x_9) ;  /* 0x0000000000840947 */ /* 0x000fea0003800000 */
[----:B------:R-:W-:Y:S01]  /*0540*/  ELECT P0, URZ, PT ;  /* 0x0000000000ff782f */ /* 0x000fe20003800000 */
[----:B------:R-:W-:-:S12]  /*0550*/  BSSY.RECONVERGENT B0, `(.L_x_9) ;  /* 0x000001f000007945 */ /* 0x000fd80003800200 */
[----:B------:R-:W-:Y:S05]  /*0560*/  @!P0 BRA `(.L_x_10) ;  /* 0x0000000000748947 */ /* 0x000fea0003800000 */
[----:B------:R-:W1:Y:S01]  /*0570*/  S2UR UR4, SR_CgaCtaId ;  /* 0x00000000000479c3 */ /* 0x000e620000008800 */
[----:B------:R-:W-:Y:S01]  /*0580*/  UMOV UR5, 0x400 ;  /* 0x0000040000057882 */ /* 0x000fe20000000000 */
[----:B------:R-:W-:Y:S01]  /*0590*/  UMOV UR8, 0x1 ;  /* 0x0000000100087882 */ /* 0x000fe20000000000 */
[----:B------:R-:W-:Y:S01]  /*05a0*/  UMOV UR6, 0x2 ;  /* 0x0000000200067882 */ /* 0x000fe20000000000 */
[----:B------:R-:W-:-:S04]  /*05b0*/  UIADD3 UR8, UPT, UPT, -UR8, 0x100000, URZ ;  /* 0x0010000008087890 */ /* 0x000fc8000fffe1ff */
[----:B------:R-:W-:Y:S02]  /*05c0*/  USHF.L.U32 UR9, UR8, 0xb, URZ ;  /* 0x0000000b08097899 */ /* 0x000fe400080006ff */
[----:B------:R-:W-:Y:S02]  /*05d0*/  USHF.L.U32 UR8, UR8, 0x1, URZ ;  /* 0x0000000108087899 */ /* 0x000fe400080006ff */
[----:B------:R-:W-:-:S04]  /*05e0*/  UIADD3 UR6, UPT, UPT, -UR6, 0x100000, URZ ;  /* 0x0010000006067890 */ /* 0x000fc8000fffe1ff */
[----:B------:R-:W-:Y:S02]  /*05f0*/  USHF.L.U32 UR7, UR6, 0xb, URZ ;  /* 0x0000000b06077899 */ /* 0x000fe400080006ff */
[----:B------:R-:W-:Y:S02]  /*0600*/  USHF.L.U32 UR6, UR6, 0x1, URZ ;  /* 0x0000000106067899 */ /* 0x000fe400080006ff */
[----:B-1----:R-:W-:Y:S01]  /*0610*/  ULEA UR4, UR4, UR5, 0x18 ;  /* 0x0000000504047291 */ /* 0x002fe2000f8ec0ff */
[----:B------:R-:W1:Y:S11]  /*0620*/  FENCE.VIEW.ASYNC.S ;  /* 0x00000000000073c6 */ /* 0x000e760000000000 */
[----:B-1----:R1:W3:Y:S01]  /*0630*/  SYNCS.EXCH.64 URZ, [UR4], UR8 ;  /* 0x0000000804ff75b2 */ /* 0x0022e20008000100 */
[----:B------:R1:W4:Y:S01]  /*0640*/  SYNCS.EXCH.64 URZ, [UR4+0x40], UR6 ;  /* 0x0000400604ff75b2 */ /* 0x0003220008000100 */
[----:B------:R1:W1:Y:S01]  /*0650*/  SYNCS.EXCH.64 URZ, [UR4+0x8], UR8 ;  /* 0x0000080804ff75b2 */ /* 0x0002620008000100 */
        /* <DEDUP_REMOVED lines=13> */
[----:B------:R-:W-:Y:S01]  /*0730*/  NOP ;  /* 0x0000000000007918 */ /* 0x000fe20000000000 */
.L_x_10:
[----:B-1----:R-:W-:Y:S05]  /*0740*/  BSYNC.RECONVERGENT B0 ;  /* 0x0000000000007941 */ /* 0x002fea0003800200 */
.L_x_9:
[----:B------:R-:W1:Y:S01]  /*0750*/  SHFL.IDX PT, R2, R46, RZ, 0x1f ;  /* 0x00001fff2e027589 */ /* 0x000e6200000e0000 */
[----:B------:R-:W-:Y:S01]  /*0760*/  NOP ;  /* 0x0000000000007918 */ /* 0x000fe20000000000 */
[----:B-1----:R-:W-:-:S13]  /*0770*/  ISETP.NE.AND P0, PT, R2, 0x1, PT ;  /* 0x000000010200780c */ /* 0x002fda0003f05270 */
[----:B------:R-:W-:Y:S05]  /*0780*/  @P0 BRA `(.L_x_11) ;  /* 0x0000000000580947 */ /* 0x000fea0003800000 */
        /* <DEDUP_REMOVED lines=9> */
[----:B------:R-:W-:Y:S01]  /*0820*/  USHF.L.U32 UR6, UR6, 0x1, URZ ;  /* 0x0000000106067899 */ /* 0x000fe200080006ff */
[----:B------:R-:W-:Y:S01]  /*0830*/  ELECT P0, URZ, PT ;  /* 0x0000000000ff782f */ /* 0x000fe20003800000 */
[----:B-1----:R-:W-:Y:S01]  /*0840*/  ULEA UR4, UR4, UR5, 0x18 ;  /* 0x0000000504047291 */ /* 0x002fe2000f8ec0ff */
[----:B------:R-:W1:Y:S11]  /*0850*/  FENCE.VIEW.ASYNC.S ;  /* 0x00000000000073c6 */ /* 0x000e760000000000 */
[----:B-1----:R1:W1:Y:S01]  /*0860*/  SYNCS.EXCH.64 URZ, [UR4+0x80], UR8 ;  /* 0x0000800804ff75b2 */ /* 0x0022620008000100 */
        /* <DEDUP_REMOVED lines=8> */
.L_x_11:
[----:B------:R-:W2:Y:S01]  /*08f0*/  SHFL.IDX PT, R2, R46, RZ, 0x1f ;  /* 0x00001fff2e027589 */ /* 0x000ea200000e0000 */
[----:B------:R-:W-:Y:S01]  /*0900*/  NOP ;  /* 0x0000000000007918 */ /* 0x000fe20000000000 */
[----:B--2---:R-:W-:-:S13]  /*0910*/  ISETP.NE.AND P0, PT, R2, 0x3, PT ;  /* 0x000000030200780c */ /* 0x004fda0003f05270 */
[----:B------:R-:W-:Y:S05]  /*0920*/  @P0 BRA `(.L_x_12) ;  /* 0x0000000000300947 */ /* 0x000fea0003800000 */
[----:B-1----:R-:W1:Y:S01]  /*0930*/  S2UR UR6, SR_CgaCtaId ;  /* 0x00000000000679c3 */ /* 0x002e620000008800 */
[----:B------:R-:W-:Y:S01]  /*0940*/  UMOV UR4, 0x400 ;  /* 0x0000040000047882 */ /* 0x000fe20000000000 */
[----:B------:R-:W-:Y:S01]  /*0950*/  UMOV UR5, 0x20 ;  /* 0x0000002000057882 */ /* 0x000fe20000000000 */
[----:B------:R-:W-:Y:S01]  /*0960*/  ELECT P0, URZ, PT ;  /* 0x0000000000ff782f */ /* 0x000fe20003800000 */
[----:B-1----:R-:W-:Y:S02]  /*0970*/  ULEA UR6, UR6, UR4, 0x18 ;  /* 0x0000000406067291 */ /* 0x002fe4000f8ec0ff */
[----:B------:R-:W-:-:S04]  /*0980*/  UIADD3 UR4, UPT, UPT, -UR5, 0x100000, URZ ;  /* 0x0010000005047890 */ /* 0x000fc8000fffe1ff */
[----:B------:R-:W-:Y:S02]  /*0990*/  USHF.L.U32 UR5, UR4, 0xb, URZ ;  /* 0x0000000b04057899 */ /* 0x000fe400080006ff */
[----:B------:R-:W-:Y:S01]  /*09a0*/  USHF.L.U32 UR4, UR4, 0x1, URZ ;  /* 0x0000000104047899 */ /* 0x000fe200080006ff */
[----:B------:R-:W1:Y:S11]  /*09b0*/  FENCE.VIEW.ASYNC.S ;  /* 0x00000000000073c6 */ /* 0x000e760000000000 */
[----:B-1----:R2:W1:Y:S01]  /*09c0*/  SYNCS.EXCH.64 URZ, [UR6+0xc0], UR4 ;  /* 0x0000c00406ff75b2 */ /* 0x0024620008000100 */
[----:B------:R2:W1:Y:S02]  /*09d0*/  SYNCS.EXCH.64 URZ, [UR6+0xc8], UR4 ;  /* 0x0000c80406ff75b2 */ /* 0x0004640008000100 */
[----:B--2---:R-:W-:Y:S01]  /*09e0*/  NOP ;  /* 0x0000000000007918 */ /* 0x004fe20000000000 */
.L_x_12:
[----:B------:R-:W2:Y:S01]  /*09f0*/  SHFL.IDX PT, R2, R46, RZ, 0x1f ;  /* 0x00001fff2e027589 */ /* 0x000ea200000e0000 */
[----:B------:R-:W-:Y:S01]  /*0a00*/  NOP ;  /* 0x0000000000007918 */ /* 0x000fe20000000000 */
[----:B--2---:R-:W-:-:S13]  /*0a10*/  ISETP.NE.AND P0, PT, R2, 0x4, PT ;  /* 0x000000040200780c */ /* 0x004fda0003f05270 */
[----:B------:R-:W-:Y:S05]  /*0a20*/  @P0 BRA `(.L_x_13) ;  /* 0x00000000004c0947 */ /* 0x000fea0003800000 */
[----:B-1----:R-:W1:Y:S01]  /*0a30*/  S2UR UR6, SR_CgaCtaId ;  /* 0x00000000000679c3 */ /* 0x002e620000008800 */
[----:B------:R-:W-:Y:S01]  /*0a40*/  UMOV UR4, 0x1e0 ;  /* 0x000001e000047882 */ /* 0x000fe20000000000 */
[----:B------:R-:W-:Y:S01]  /*0a50*/  UMOV UR5, 0x400 ;  /* 0x0000040000057882 */ /* 0x000fe20000000000 */
[----:B------:R-:W-:Y:S01]  /*0a60*/  USEL UR4, UR4, 0x1a0, UP3 ;  /* 0x000001a004047887 */ /* 0x000fe20009800000 */
[----:B------:R-:W-:Y:S01]  /*0a70*/  UMOV UR8, 0x1 ;  /* 0x0000000100087882 */ /* 0x000fe20000000000 */
[----:B------:R-:W-:Y:S01]  /*0a80*/  ELECT P0, URZ, PT ;  /* 0x0000000000ff782f */ /* 0x000fe20003800000 */
[----:B------:R-:W-:-:S04]  /*0a90*/  UIADD3 UR8, UPT, UPT, -UR8, 0x100000, URZ ;  /* 0x0010000008087890 */ /* 0x000fc8000fffe1ff */
[----:B------:R-:W-:Y:S02]  /*0aa0*/  USHF.L.U32 UR9, UR8, 0xb, URZ ;  /* 0x0000000b08097899 */ /* 0x000fe400080006ff */
[----:B------:R-:W-:Y:S02]  /*0ab0*/  USHF.L.U32 UR8, UR8, 0x1, URZ ;  /* 0x0000000108087899 */ /* 0x000fe400080006ff */
[----:B-1----:R-:W-:Y:S02]  /*0ac0*/  ULEA UR6, UR6, UR5, 0x18 ;  /* 0x0000000506067291 */ /* 0x002fe4000f8ec0ff */
[----:B------:R-:W-:-:S04]  /*0ad0*/  UIADD3 UR4, UPT, UPT, -UR4, 0x100000, URZ ;  /* 0x0010000004047890 */ /* 0x000fc8000fffe1ff */
[----:B------:R-:W-:Y:S02]  /*0ae0*/  USHF.L.U32 UR5, UR4, 0xb, URZ ;  /* 0x0000000b04057899 */ /* 0x000fe400080006ff */
[----:B------:R-:W-:Y:S01]  /*0af0*/  USHF.L.U32 UR4, UR4, 0x1, URZ ;  /* 0x0000000104047899 */ /* 0x000fe200080006ff */
[----:B------:R-:W1:Y:S03]  /*0b00*/  FENCE.VIEW.ASYNC.S ;  /* 0x00000000000073c6 */ /* 0x000e660000000000 */
[----:B-1----:R2:W1:Y:S08]  /*0b10*/  SYNCS.EXCH.64 URZ, [UR6+0xd0], UR8 ;  /* 0x0000d00806ff75b2 */ /* 0x0024700008000100 */
[----:B------:R2:W1:Y:S01]  /*0b20*/  SYNCS.EXCH.64 URZ, [UR6+0xe0], UR4 ;  /* 0x0000e00406ff75b2 */ /* 0x0004620008000100 */
[----:B------:R2:W1:Y:S01]  /*0b30*/  SYNCS.EXCH.64 URZ, [UR6+0xd8], UR8 ;  /* 0x0000d80806ff75b2 */ /* 0x0004620008000100 */
[----:B------:R2:W1:Y:S02]  /*0b40*/  SYNCS.EXCH.64 URZ, [UR6+0xe8], UR4 ;  /* 0x0000e80406ff75b2 */ /* 0x0004640008000100 */
[----:B--2---:R-:W-:Y:S01]  /*0b50*/  NOP ;  /* 0x0000000000007918 */ /* 0x004fe20000000000 */
.L_x_13:
[----:B------:R-:W2:Y:S01]  /*0b60*/  SHFL.IDX PT, R2, R46, RZ, 0x1f ;  /* 0x00001fff2e027589 */ /* 0x000ea200000e0000 */
[----:B------:R-:W-:Y:S01]  /*0b70*/  NOP ;  /* 0x0000000000007918 */ /* 0x000fe20000000000 */
[----:B--2---:R-:W-:-:S13]  /*0b80*/  ISETP.NE.AND P0, PT, R2, 0x5, PT ;  /* 0x000000050200780c */ /* 0x004fda0003f05270 */
[----:B------:R-:W-:Y:S05]  /*0b90*/  @P0 BRA `(.L_x_14) ;  /* 0x0000000000580947 */ /* 0x000fea0003800000 */
[----:B-1----:R-:W1:Y:S01]  /*0ba0*/  S2UR UR4, SR_CgaCtaId ;  /* 0x00000000000479c3 */ /* 0x002e620000008800 */
        /* <DEDUP_REMOVED lines=19> */
[----:B------:R2:W1:Y:S02]  /*0ce0*/  SYNCS.EXCH.64 URZ, [UR4+0x128], UR6 ;  /* 0x0001280604ff75b2 */ /* 0x0004640008000100 */
[----:B--2---:R-:W-:Y:S01]  /*0cf0*/  NOP ;  /* 0x0000000000007918 */ /* 0x004fe20000000000 */
.L_x_14:
[----:B------:R-:W2:Y:S01]  /*0d00*/  SHFL.IDX PT, R2, R46, RZ, 0x1f ;  /* 0x00001fff2e027589 */ /* 0x000ea200000e0000 */
[----:B------:R-:W-:Y:S01]  /*0d10*/  NOP ;  /* 0x0000000000007918 */ /* 0x000fe20000000000 */
[----:B--2---:R-:W-:-:S13]  /*0d20*/  ISETP.NE.AND P0, PT, R2, 0x3, PT ;  /* 0x000000030200780c */ /* 0x004fda0003f05270 */
[----:B------:R-:W-:Y:S05]  /*0d30*/  @P0 BRA `(.L_x_15) ;  /* 0x0000000000380947 */ /* 0x000fea0003800000 */
[----:B------:R-:W2:Y:S01]  /*0d40*/  S2UR UR5, SR_CgaCtaId ;  /* 0x00000000000579c3 */ /* 0x000ea20000008800 */
[----:B-1----:R-:W-:Y:S01]  /*0d50*/  UMOV UR4, 0x400 ;  /* 0x0000040000047882 */ /* 0x002fe20000000000 */
[----:B------:R-:W-:Y:S01]  /*0d60*/  UMOV UR6, 0x20 ;  /* 0x0000002000067882 */ /* 0x000fe20000000000 */
[----:B------:R-:W-:Y:S01]  /*0d70*/  ELECT P0, URZ, PT ;  /* 0x0000000000ff782f */ /* 0x000fe20003800000 */
[----:B------:R-:W-:-:S04]  /*0d80*/  UIADD3 UR6, UPT, UPT, -UR6, 0x100000, URZ ;  /* 0x0010000006067890 */ /* 0x000fc8000fffe1ff */
[----:B------:R-:W-:Y:S02]  /*0d90*/  USHF.L.U32 UR7, UR6, 0xb, URZ ;  /* 0x0000000b06077899 */ /* 0x000fe400080006ff */
[----:B------:R-:W-:Y:S02]  /*0da0*/  USHF.L.U32 UR6, UR6, 0x1, URZ ;  /* 0x0000000106067899 */ /* 0x000fe400080006ff */
[----:B--2---:R-:W-:Y:S01]  /*0db0*/  ULEA UR4, UR5, UR4, 0x18 ;  /* 0x0000000405047291 */ /* 0x004fe2000f8ec0ff */
[----:B------:R-:W1:Y:S11]  /*0dc0*/  FENCE.VIEW.ASYNC.S ;  /* 0x00000000000073c6 */ /* 0x000e760000000000 */
[----:B-1----:R2:W1:Y:S01]  /*0dd0*/  SYNCS.EXCH.64 URZ, [UR4+0x130], UR6 ;  /* 0x0001300604ff75b2 */ /* 0x0024620008000100 */
[----:B------:R2:W1:Y:S01]  /*0de0*/  SYNCS.EXCH.64 URZ, [UR4+0x140], UR6 ;  /* 0x0001400604ff75b2 */ /* 0x0004620008000100 */
[----:B------:R2:W1:Y:S01]  /*0df0*/  SYNCS.EXCH.64 URZ, [UR4+0x138], UR6 ;  /* 0x0001380604ff75b2 */ /* 0x0004620008000100 */
[----:B------:R2:W1:Y:S02]  /*0e00*/  SYNCS.EXCH.64 URZ, [UR4+0x148], UR6 ;  /* 0x0001480604ff75b2 */ /* 0x0004640008000100 */
[----:B--2---:R-:W-:Y:S01]  /*0e10*/  NOP ;  /* 0x0000000000007918 */ /* 0x004fe20000000000 */
.L_x_15:
[----:B-1----:R-:W1:Y:S01]  /*0e20*/  LDCU UR4, c[0x0][0x36c] ;  /* 0x00006d80ff0477ac */ /* 0x002e620008000800 */
[----:B------:R-:W-:Y:S01]  /*0e30*/  ISETP.NE.OR P3, PT, R0, 0x2, !P3 ;  /* 0x000000020000780c */ /* 0x000fe20005f65670 */
[----:B------:R-:W-:Y:S01]  /*0e40*/  NOP ;  /* 0x0000000000007918 */ /* 0x000fe20000000000 */
[----:B------:R-:W-:Y:S01]  /*0e50*/  LOP3.LUT R0, R57, 0x1f, RZ, 0xc0, !PT ;  /* 0x0000001f39007812 */ /* 0x000fe200078ec0ff */
[----:B------:R-:W-:Y:S02]  /*0e60*/  UISETP.NE.AND UP4, UPT, UR17, URZ, UPT ;  /* 0x000000ff1100728c */ /* 0x000fe4000bf85270 */
[----:B-1----:R-:W-:-:S09]  /*0e70*/  UISETP.EQ.U32.AND UP5, UPT, UR4, 0x1, UPT ;  /* 0x000000010400788c */ /* 0x002fd2000bfa2070 */
[----:B------:R-:W-:Y:S05]  /*0e80*/  BRA.U !UP5, `(.L_x_16) ;  /* 0x000000010d087547 */ /* 0x000fea000b800000 */
[----:B---34-:R-:W-:Y:S01]  /*0e90*/  UCGABAR_ARV ;  /* 0x00000000000079c7 */ /* 0x018fe20008000000 */
[----:B------:R-:W-:Y:S05]  /*0ea0*/  BRA `(.L_x_17) ;  /* 0x0000000000047947 */ /* 0x000fea0003800000 */
.L_x_16:
[----:B---34-:R-:W-:Y:S01]  /*0eb0*/  NOP ;  /* 0x0000000000007918 */ /* 0x018fe20000000000 */
.L_x_17:
[----:B------:R-:W1:Y:S01]  /*0ec0*/  S2UR UR7, SR_CTAID.X ;  /* 0x00000000000779c3 */ /* 0x000e620000002500 */
[----:B------:R-:W-:-:S05]  /*0ed0*/  CS2R.32 R48, SR_CgaSize ;  /* 0x0000000000307805 */ /* 0x000fca0000008a00 */
[----:B------:R-:W-:-:S05]  /*0ee0*/  IMAD R48, R48, -0xa0, RZ ;  /* 0xffffff6030307824 */ /* 0x000fca00078e02ff */
[----:B------:R-:W-:-:S14]  /*0ef0*/  R2UR UR5, R48 ;  /* 0x00000000300572ca */ /* 0x000fdc00000e0000 */
[----:B------:R-:W2:Y:S01]  /*0f00*/  LDCU UR5, c[0x0][UR5+0x2b0] ;  /* 0x00005600050577ac */ /* 0x000ea20008000800 */
[----:B------:R-:W-:-:S05]  /*0f10*/  CS2R.32 R48, SR_CgaSize ;  /* 0x0000000000307805 */ /* 0x000fca0000008a00 */
[----:B------:R-:W-:-:S05]  /*0f20*/  IMAD R48, R48, -0xa0, RZ ;  /* 0xffffff6030307824 */ /* 0x000fca00078e02ff */
[----:B------:R-:W-:-:S14]  /*0f30*/  R2UR UR4, R48 ;  /* 0x00000000300472ca */ /* 0x000fdc00000e0000 */
[----:B------:R-:W3:Y:S01]  /*0f40*/  LDCU UR4, c[0x0][UR4+0x2b4] ;  /* 0x00005680040477ac */ /* 0x000ee20008000800 */
[----:B------:R-:W4:Y:S01]  /*0f50*/  S2UR UR8, SR_CTAID.Y ;  /* 0x00000000000879c3 */ /* 0x000f220000002600 */
[----:B------:R-:W-:-:S05]  /*0f60*/  CS2R.32 R48, SR_CgaSize ;  /* 0x0000000000307805 */ /* 0x000fca0000008a00 */
[----:B------:R-:W-:-:S05]  /*0f70*/  IMAD R48, R48, -0xa0, RZ ;  /* 0xffffff6030307824 */ /* 0x000fca00078e02ff */
[----:B------:R-:W-:-:S14]  /*0f80*/  R2UR UR9, R48 ;  /* 0x00000000300972ca */ /* 0x000fdc00000e0000 */
[----:B------:R-:W3:Y:S01]  /*0f90*/  LDCU UR9, c[0x0][UR9+0x2a0] ;  /* 0x00005400090977ac */ /* 0x000ee20008000800 */
[----:B------:R-:W-:-:S05]  /*0fa0*/  CS2R.32 R48, SR_CgaSize ;  /* 0x0000000000307805 */ /* 0x000fca0000008a00 */
[----:B------:R-:W-:-:S05]  /*0fb0*/  IMAD R48, R48, -0xa0, RZ ;  /* 0xffffff6030307824 */ /* 0x000fca00078e02ff */
[----:B------:R-:W-:-:S14]  /*0fc0*/  R2UR UR10, R48 ;  /* 0x00000000300a72ca */ /* 0x000fdc00000e0000 */
[----:B------:R-:W3:Y:S01]  /*0fd0*/  LDCU UR10, c[0x0][UR10+0x2a4] ;  /* 0x000054800a0a77ac */ /* 0x000ee20008000800 */
[----:B------:R-:W3:Y:S01]  /*0fe0*/  S2UR UR11, SR_CgaCtaId ;  /* 0x00000000000b79c3 */ /* 0x000ee20000008800 */
[----:B------:R-:W3:Y:S01]  /*0ff0*/  LDCU UR21, c[0x0][0xb24] ;  /* 0x00016480ff1577ac */ /* 0x000ee20008000800 */
[----:B------:R-:W3:Y:S01]  /*1000*/  LDCU UR42, c[0x0][0xb24] ;  /* 0x00016480ff2a77ac */ /* 0x000ee20008000800 */
[----:B-1----:R-:W-:-:S05]  /*1010*/  I2FP.F32.U32 R3, UR7 ;  /* 0x0000000700037c45 */ /* 0x002fca0008201000 */
[----:B------:R-:W1:Y:S01]  /*1020*/  S2UR UR36, SR_CTAID.Z ;  /* 0x00000000002479c3 */ /* 0x000e620000002700 */
[----:B------:R-:W1:Y:S01]  /*1030*/  LDCU UR27, c[0x0][0xb30] ;  /* 0x00016600ff1b77ac */ /* 0x000e620008000800 */
[----:B--2---:R-:W-:Y:S01]  /*1040*/  FMUL R3, R3, UR5 ;  /* 0x0000000503037c20 */ /* 0x004fe20008400000 */
[----:B------:R-:W-:Y:S01]  /*1050*/  UMOV UR16, UR7 ;  /* 0x0000000700107c82 */ /* 0x000fe20008000000 */
[----:B----4-:R-:W-:Y:S01]  /*1060*/  I2FP.F32.U32 R2, UR8 ;  /* 0x0000000800027c45 */ /* 0x010fe20008201000 */
[----:B------:R-:W-:-:S03]  /*1070*/  UMOV UR20, UR8 ;  /* 0x0000000800147c82 */ /* 0x000fc60008000000 */
[----:B------:R-:W2:Y:S01]  /*1080*/  F2I.U32.TRUNC.NTZ R3, R3 ;  /* 0x0000000300037305 */ /* 0x000ea2000020f000 */
[----:B---3--:R-:W-:Y:S01]  /*1090*/  UISETP.GE.AND UP2, UPT, UR21, 0x1, UPT ;  /* 0x000000011500788c */ /* 0x008fe2000bf46270 */
[----:B------:R-:W-:Y:S01]  /*10a0*/  FMUL R2, R2, UR4 ;  /* 0x0000000402027c20 */ /* 0x000fe20008400000 */
[----:B------:R-:W-:-:S05]  /*10b0*/  USHF.L.U32 UR28, UR11, 0xb, URZ ;  /* 0x0000000b0b1c7899 */ /* 0x000fca00080006ff */
[----:B------:R-:W3:Y:S01]  /*10c0*/  F2I.U32.TRUNC.NTZ R2, R2 ;  /* 0x0000000200027305 */ /* 0x000ee2000020f000 */
[----:B--2---:R-:W-:Y:S02]  /*10d0*/  R2UR UR4, R3 ;  /* 0x00000000030472ca */ /* 0x004fe400000e0000 */
[----:B---3--:R-:W-:Y:S02]  /*10e0*/  R2UR UR6, R2 ;  /* 0x00000000020672ca */ /* 0x008fe400000e0000 */
[----:B------:R-:W-:-:S09]  /*10f0*/  PRMT R2, RZ, 0x7610, R2 ;  /* 0x00007610ff027816 */ /* 0x000fd20000000002 */
[----:B------:R-:W-:-:S04]  /*1100*/  UIADD3 UR5, UPT, UPT, -UR4, URZ, URZ ;  /* 0x000000ff04057290 */ /* 0x000fc8000fffe1ff */
[----:B------:R-:W-:Y:S02]  /*1110*/  UIMAD UR5, UR9, UR5, UR7 ;  /* 0x00000005090572a4 */ /* 0x000fe4000f8e0207 */
[----:B------:R-:W-:-:S04]  /*1120*/  UIADD3 UR4, UPT, UPT, -UR6, URZ, URZ ;  /* 0x000000ff06047290 */ /* 0x000fc8000fffe1ff */
[----:B------:R-:W-:Y:S01]  /*1130*/  IMAD.U32 R48, RZ, RZ, UR5 ;  /* 0x00000005ff307e24 */ /* 0x000fe2000f8e00ff */
[----:B------:R-:W-:-:S06]  /*1140*/  UIMAD UR4, UR10, UR4, UR8 ;  /* 0x000000040a0472a4 */ /* 0x000fcc000f8e0208 */
[----:B------:R-:W-:Y:S01]  /*1150*/  IMAD.U32 R47, RZ, RZ, UR4 ;  /* 0x00000004ff2f7e24 */ /* 0x000fe2000f8e00ff */
[----:B-1----:R-:W-:Y:S06]  /*1160*/  BRA.U UP4, `(.L_x_18) ;  /* 0x00000001042c7547 */ /* 0x002fec000b800000 */
[----:B------:R-:W-:Y:S02]  /*1170*/  R2UR UR5, R47 ;  /* 0x000000002f0572ca */ /* 0x000fe400000e0000 */
[----:B------:R-:W-:-:S11]  /*1180*/  R2UR UR4, R48 ;  /* 0x00000000300472ca */ /* 0x000fd600000e0000 */
[----:B------:R-:W-:Y:S02]  /*1190*/  UISETP.NE.AND UP0, UPT, UR5, URZ, UPT ;  /* 0x000000ff0500728c */ /* 0x000fe4000bf05270 */
[----:B------:R-:W-:Y:S02]  /*11a0*/  UISETP.NE.AND UP1, UPT, UR5, 0x1, UPT ;  /* 0x000000010500788c */ /* 0x000fe4000bf25270 */
[----:B------:R-:W-:-:S04]  /*11b0*/  UISETP.EQ.OR UP0, UPT, UR4, URZ, !UP0 ;  /* 0x000000ff0400728c */ /* 0x000fc8000c702670 */
[----:B------:R-:W-:Y:S02]  /*11c0*/  USEL UR5, URZ, 0x1, !UP0 ;  /* 0x00000001ff057887 */ /* 0x000fe4000c000000 */
[----:B------:R-:W-:Y:S02]  /*11d0*/  UISETP.NE.AND UP0, UPT, UR4, URZ, UPT ;  /* 0x000000ff0400728c */ /* 0x000fe4000bf05270 */
[----:B------:R-:W-:-:S04]  /*11e0*/  USEL UR4, URZ, 0x2, UP1 ;  /* 0x00000002ff047887 */ /* 0x000fc80008800000 */
[----:B------:R-:W-:-:S04]  /*11f0*/  USEL UR4, UR4, 0x2, UP0 ;  /* 0x0000000204047887 */ /* 0x000fc80008000000 */
[----:B------:R-:W-:-:S06]  /*1200*/  UIADD3 UR4, UPT, UPT, UR5, UR4, URZ ;  /* 0x0000000405047290 */ /* 0x000fcc000fffe0ff */
[----:B------:R-:W-:Y:S02]  /*1210*/  IMAD.U32 R2, RZ, RZ, UR4 ;  /* 0x00000004ff027e24 */ /* 0x000fe4000f8e00ff */
.L_x_18:
[----:B------:R-:W-:Y:S05]  /*1220*/  BRA.U !UP2, `(.L_x_19) ;  /* 0x000000010ad47547 */ /* 0x000fea000b800000 */
[----:B------:R-:W1:Y:S01]  /*1230*/  LDCU.128 UR12, c[0x0][0xb10] ;  /* 0x00016200ff0c77ac */ /* 0x000e620008000c00 */
[----:B------:R-:W2:Y:S01]  /*1240*/  LDCU UR6, c[0x0][0x370] ;  /* 0x00006e00ff0677ac */ /* 0x000ea20008000800 */
[----:B------:R-:W3:Y:S01]  /*1250*/  LDCU UR5, c[0x0][0x374] ;  /* 0x00006e80ff0577ac */ /* 0x000ee20008000800 */
[----:B------:R-:W4:Y:S01]  /*1260*/  LDCU UR26, c[0x0][0xb0c] ;  /* 0x00016180ff1a77ac */ /* 0x000f220008000800 */
[----:B------:R-:W4:Y:S01]  /*1270*/  LDCU UR4, c[0x0][0xb20] ;  /* 0x00016400ff0477ac */ /* 0x000f220008000800 */
[----:B------:R-:W4:Y:S01]  /*1280*/  LDCU.64 UR8, c[0x0][0xb28] ;  /* 0x00016500ff0877ac */ /* 0x000f220008000a00 */
[----:B-1----:R-:W-:Y:S02]  /*1290*/  UISETP.NE.AND UP0, UPT, UR14, 0x1, UPT ;  /* 0x000000010e00788c */ /* 0x002fe4000bf05270 */
[----:B---3--:R-:W-:Y:S02]  /*12a0*/  UIMAD.WIDE.U32 UR10, UR5, UR15, URZ ;  /* 0x0000000f050a72a5 */ /* 0x008fe4000f8e00ff */
[----:B--2---:R-:W-:-:S02]  /*12b0*/  UIMAD.WIDE.U32 UR22, UR6, UR12, URZ ;  /* 0x0000000c061672a5 */ /* 0x004fc4000f8e00ff */
[----:B----4-:R-:W-:Y:S02]  /*12c0*/  UISETP.NE.AND UP1, UPT, UR26, 0x1, UPT ;  /* 0x000000011a00788c */ /* 0x010fe4000bf25270 */
[----:B------:R-:W-:Y:S01]  /*12d0*/  UISETP.NE.AND UP2, UPT, UR21, 0x1, UPT ;  /* 0x000000011500788c */ /* 0x000fe2000bf45270 */
[----:B------:R-:W-:Y:S02]  /*12e0*/  UMOV UR10, UR11 ;  /* 0x0000000b000a7c82 */ /* 0x000fe40008000000 */
[----:B------:R-:W-:Y:S01]  /*12f0*/  UMOV UR22, UR23 ;  /* 0x0000001700167c82 */ /* 0x000fe20008000000 */
[----:B------:R-:W-:Y:S02]  /*1300*/  @UP0 USHF.R.U32.HI UR5, URZ, UR4, UR10 ;  /* 0x00000004ff050299 */ /* 0x000fe4000801160a */
[----:B------:R-:W-:Y:S02]  /*1310*/  UIMAD.WIDE.U32 UR24, UR20, UR15, URZ ;  /* 0x0000000f141872a5 */ /* 0x000fe4000f8e00ff */
[----:B------:R-:W-:-:S02]  /*1320*/  UIMAD.WIDE.U32 UR10, UR5, UR8, URZ ;  /* 0x00000008050a72a5 */ /* 0x000fc4000f8e00ff */
[----:B------:R-:W-:Y:S02]  /*1330*/  @UP1 USHF.R.U32.HI UR6, URZ, UR13, UR22 ;  /* 0x0000000dff061299 */ /* 0x000fe40008011616 */
[----:B------:R-:W-:Y:S02]  /*1340*/  UIMAD.WIDE.U32 UR18, UR16, UR12, URZ ;  /* 0x0000000c101272a5 */ /* 0x000fe4000f8e00ff */
[----:B------:R-:W-:Y:S01]  /*1350*/  UIMAD.WIDE.U32 UR22, UR6, UR8, URZ ;  /* 0x00000008061672a5 */ /* 0x000fe2000f8e00ff */
[----:B------:R-:W-:Y:S01]  /*1360*/  UMOV UR24, UR25 ;  /* 0x0000001900187c82 */ /* 0x000fe20008000000 */
[----:B------:R-:W-:Y:S01]  /*1370*/  UMOV UR10, UR11 ;  /* 0x0000000b000a7c82 */ /* 0x000fe20008000000 */
[----:B------:R-:W-:Y:S02]  /*1380*/  USHF.R.U32.HI UR24, URZ, UR4, UR24 ;  /* 0x00000004ff187299 */ /* 0x000fe40008011618 */
[----:B------:R-:W-:Y:S02]  /*1390*/  @UP2 USHF.R.U32.HI UR5, URZ, UR9, UR10 ;  /* 0x00000009ff052299 */ /* 0x000fe4000801160a */
[----:B------:R-:W-:Y:S01]  /*13a0*/  UMOV UR7, UR23 ;  /* 0x0000001700077c82 */ /* 0x000fe20008000000 */
[----:B------:R-:W-:Y:S01]  /*13b0*/  UMOV UR18, UR19 ;  /* 0x0000001300127c82 */ /* 0x000fe20008000000 */
[----:B------:R-:W-:-:S02]  /*13c0*/  @UP2 USHF.R.U32.HI UR6, URZ, UR9, UR7 ;  /* 0x00000009ff062299 */ /* 0x000fc40008011607 */
[----:B------:R-:W-:Y:S02]  /*13d0*/  USHF.R.U32.HI UR18, URZ, UR13, UR18 ;  /* 0x0000000dff127299 */ /* 0x000fe40008011612 */
[----:B------:R-:W-:Y:S02]  /*13e0*/  USEL UR4, UR20, UR24, !UP0 ;  /* 0x0000001814047287 */ /* 0x000fe4000c000000 */
[----:B------:R-:W-:Y:S02]  /*13f0*/  UIMAD UR7, UR5, UR21, URZ ;  /* 0x00000015050772a4 */ /* 0x000fe4000f8e02ff */
[----:B------:R-:W-:Y:S02]  /*1400*/  USEL UR5, UR16, UR18, !UP1 ;  /* 0x0000001210057287 */ /* 0x000fe4000c800000 */
[----:B------:R-:W-:Y:S02]  /*1410*/  UIMAD UR12, UR6, UR21, URZ ;  /* 0x00000015060c72a4 */ /* 0x000fe4000f8e02ff */
[----:B------:R-:W-:-:S02]  /*1420*/  UISETP.GE.AND UP0, UPT, UR4, UR7, UPT ;  /* 0x000000070400728c */ /* 0x000fc4000bf06270 */
[----:B------:R-:W-:Y:S02]  /*1430*/  UIMAD.WIDE.U32 UR10, UR4, UR8, URZ ;  /* 0x00000008040a72a5 */ /* 0x000fe4000f8e00ff */
[----:B------:R-:W-:Y:S02]  /*1440*/  UISETP.GE.OR UP0, UPT, UR5, UR12, UP0 ;  /* 0x0000000c0500728c */ /* 0x000fe40008706670 */
[----:B------:R-:W-:Y:S02]  /*1450*/  UIMAD.WIDE.U32 UR12, UR5, UR8, URZ ;  /* 0x00000008050c72a5 */ /* 0x000fe4000f8e00ff */
[----:B------:R-:W-:Y:S01]  /*1460*/  UIADD3 UR10, UPT, UPT, -UR4, URZ, URZ ;  /* 0x000000ff040a7290 */ /* 0x000fe2000fffe1ff */
[----:B------:R-:W-:Y:S01]  /*1470*/  UMOV UR8, UR11 ;  /* 0x0000000b00087c82 */ /* 0x000fe20008000000 */
[----:B------:R-:W-:Y:S02]  /*1480*/  UIADD3 UR11, UPT, UPT, -UR5, URZ, URZ ;  /* 0x000000ff050b7290 */ /* 0x000fe4000fffe1ff */
[----:B------:R-:W-:-:S03]  /*1490*/  USHF.R.U32.HI UR8, URZ, UR9, UR8 ;  /* 0x00000009ff087299 */ /* 0x000fc60008011608 */
[----:B------:R-:W-:Y:S01]  /*14a0*/  @!UP0 UMOV UR7, UR13 ;  /* 0x0000000d00078c82 */ /* 0x000fe20008000000 */
[----:B------:R-:W-:Y:S02]  /*14b0*/  UIMAD UR20, UR14, UR10, UR20 ;  /* 0x0000000a0e1472a4 */ /* 0x000fe4000f8e0214 */
[----:B------:R-:W-:Y:S02]  /*14c0*/  USEL UR8, UR4, UR8, !UP2 ;  /* 0x0000000804087287 */ /* 0x000fe4000d000000 */
[----:B------:R-:W-:Y:S02]  /*14d0*/  @!UP0 USHF.R.U32.HI UR7, URZ, UR9, UR7 ;  /* 0x00000009ff078299 */ /* 0x000fe40008011607 */
[----:B------:R-:W-:Y:S02]  /*14e0*/  UIADD3 UR9, UPT, UPT, -UR8, URZ, URZ ;  /* 0x000000ff08097290 */ /* 0x000fe4000fffe1ff */
[----:B------:R-:W-:Y:S02]  /*14f0*/  @!UP0 USEL UR7, UR5, UR7, !UP2 ;  /* 0x0000000705078287 */ /* 0x000fe4000d000000 */
[----:B------:R-:W-:-:S02]  /*1500*/  UIMAD UR9, UR21, UR9, UR4 ;  /* 0x00000009150972a4 */ /* 0x000fc4000f8e0204 */
[----:B------:R-:W-:Y:S02]  /*1510*/  @!UP0 UIADD3 UR8, UPT, UPT, UR8, -UR7, URZ ;  /* 0x8000000708088290 */ /* 0x000fe4000fffe0ff */
[----:B------:R-:W-:Y:S02]  /*1520*/  @!UP0 UIMAD UR6, UR9, UR6, UR7 ;  /* 0x00000006090682a4 */ /* 0x000fe4000f8e0207 */
[----:B------:R-:W-:Y:S02]  /*1530*/  @!UP0 UIMAD UR4, UR8, UR21, UR5 ;  /* 0x00000015080482a4 */ /* 0x000fe4000f8e0205 */
[----:B------:R-:W-:Y:S02]  /*1540*/  UIMAD UR16, UR26, UR11, UR16 ;  /* 0x0000000b1a1072a4 */ /* 0x000fe4000f8e0210 */
[----:B------:R-:W-:Y:S01]  /*1550*/  UIMAD UR20, UR4, UR14, UR20 ;  /* 0x0000000e041472a4 */ /* 0x000fe2000f8e0214 */
[----:B------:R-:W-:Y:S02]  /*1560*/  @!UP0 UMOV UR5, UR6 ;  /* 0x0000000600058c82 */ /* 0x000fe40008000000 */
[----:B------:R-:W-:-:S12]  /*1570*/  UIMAD UR16, UR5, UR26, UR16 ;  /* 0x0000001a051072a4 */ /* 0x000fd8000f8e0210 */
.L_x_19:
[----:B------:R-:W-:Y:S02]  /*1580*/  UISETP.NE.AND UP1, UPT, UR27, 0x1, UPT ;  /* 0x000000011b00788c */ /* 0x000fe4000bf25270 */
[----:B------:R-:W-:Y:S02]  /*1590*/  UISETP.NE.AND UP0, UPT, UR17, 0x2, UPT ;  /* 0x000000021100788c */ /* 0x000fe4000bf05270 */
[----:B------:R-:W-:-:S05]  /*15a0*/  ULOP3.LUT UR28, UR28, 0x800, URZ, 0xc0, !UPT ;  /* 0x000008001c1c7892 */ /* 0x000fca000f8ec0ff */
[----:B------:R-:W-:Y:S07]  /*15b0*/  BRA.U UP1, `(.L_x_20) ;  /* 0x0000000101447547 */ /* 0x000fee000b800000 */
[----:B------:R-:W1:Y:S01]  /*15c0*/  LDCU.128 UR8, c[0x0][0xb10] ;  /* 0x00016200ff0877ac */ /* 0x000e620008000c00 */
[----:B------:R-:W2:Y:S01]  /*15d0*/  LDCU UR12, c[0x0][0xb0c] ;  /* 0x00016180ff0c77ac */ /* 0x000ea20008000800 */
[----:B------:R-:W3:Y:S01]  /*15e0*/  LDCU UR13, c[0x0][0xb20] ;  /* 0x00016400ff0d77ac */ /* 0x000ee20008000800 */
[----:B-1----:R-:W-:Y:S02]  /*15f0*/  UIMAD.WIDE.U32 UR6, UR16, UR8, URZ ;  /* 0x00000008100672a5 */ /* 0x002fe4000f8e00ff */
[----:B------:R-:W-:Y:S02]  /*1600*/  UIMAD.WIDE.U32 UR4, UR20, UR11, URZ ;  /* 0x0000000b140472a5 */ /* 0x000fe4000f8e00ff */
[----:B--2---:R-:W-:Y:S02]  /*1610*/  UISETP.NE.AND UP2, UPT, UR12, 0x1, UPT ;  /* 0x000000010c00788c */ /* 0x004fe4000bf45270 */
[----:B------:R-:W-:Y:S01]  /*1620*/  UISETP.NE.AND UP1, UPT, UR10, 0x1, UPT ;  /* 0x000000010a00788c */ /* 0x000fe2000bf25270 */
[----:B------:R-:W-:-:S02]  /*1630*/  UMOV UR6, UR7 ;  /* 0x0000000700067c82 */ /* 0x000fc40008000000 */
[----:B------:R-:W-:Y:S01]  /*1640*/  UMOV UR4, UR5 ;  /* 0x0000000500047c82 */ /* 0x000fe20008000000 */
[----:B------:R-:W-:Y:S02]  /*1650*/  USHF.R.U32.HI UR6, URZ, UR9, UR6 ;  /* 0x00000009ff067299 */ /* 0x000fe40008011606 */
[----:B---3--:R-:W-:Y:S02]  /*1660*/  USHF.R.U32.HI UR4, URZ, UR13, UR4 ;  /* 0x0000000dff047299 */ /* 0x008fe40008011604 */
[----:B------:R-:W-:Y:S02]  /*1670*/  USEL UR5, UR16, UR6, !UP2 ;  /* 0x0000000610057287 */ /* 0x000fe4000d000000 */
[----:B------:R-:W-:-:S04]  /*1680*/  USEL UR4, UR20, UR4, !UP1 ;  /* 0x0000000414047287 */ /* 0x000fc8000c800000 */
[----:B------:R-:W-:Y:S02]  /*1690*/  UIADD3 UR6, UPT, UPT, UR5, -UR4, URZ ;  /* 0x8000000405067290 */ /* 0x000fe4000fffe0ff */
[----:B------:R-:W-:Y:S02]  /*16a0*/  UIADD3 UR4, UPT, UPT, -UR5, UR4, URZ ;  /* 0x0000000405047290 */ /* 0x000fe4000fffe1ff */
[----:B------:R-:W-:Y:S02]  /*16b0*/  UIMAD UR20, UR6, UR10, UR20 ;  /* 0x0000000a061472a4 */ /* 0x000fe4000f8e0214 */
[----:B------:R-:W-:-:S12]  /*16c0*/  UIMAD UR16, UR4, UR12, UR16 ;  /* 0x0000000c041072a4 */ /* 0x000fd8000f8e0210 */
.L_x_20:
[----:B------:R-:W-:Y:S05]  /*16d0*/  BRA.U !UP5, `(.L_x_21) ;  /* 0x000000010d0c7547 */ /* 0x000fea000b800000 */
[----:B------:R-:W-:Y:S01]  /*16e0*/  UCGABAR_WAIT ;  /* 0x0000000000007dc7 */ /* 0x000fe20008000000 */
[----:B------:R-:W-:Y:S01]  /*16f0*/  CCTL.IVALL ;  /* 0x00000000ff00798f */ /* 0x000fe20002000000 */
[----:B------:R-:W-:Y:S05]  /*1700*/  BRA `(.L_x_22) ;  /* 0x0000000000047947 */ /* 0x000fea0003800000 */
.L_x_21:
[----:B------:R-:W-:Y:S06]  /*1710*/  BAR.SYNC.DEFER_BLOCKING 0x0 ;  /* 0x0000000000007b1d */ /* 0x000fec0000010000 */
.L_x_22:
[----:B------:R-:W-:Y:S05]  /*1720*/  BRA.U UP0, `(.L_x_23) ;  /* 0x0000001500547547 */ /* 0x000fea000b800000 */
[----:B------:R-:W1:Y:S01]  /*1730*/  LDCU UR6, c[0x0][0x38c] ;  /* 0x00007180ff0677ac */ /* 0x000e620008000800 */
[----:B------:R-:W2:Y:S01]  /*1740*/  S2UR UR8, SR_CgaCtaId ;  /* 0x00000000000879c3 */ /* 0x000ea20000008800 */
[----:B------:R-:W-:Y:S01]  /*1750*/  PLOP3.LUT P1, PT, PT, PT, UP3, 0x80, 0x8 ;  /* 0x000000000008781c */ /* 0x000fe20003f2f038 */
[----:B------:R-:W-:Y:S01]  /*1760*/  IMAD.MOV.U32 R12, RZ, RZ, 0x1 ;  /* 0x00000001ff0c7424 */ /* 0x000fe200078e00ff */
[----:B------:R-:W-:Y:S01]  /*1770*/  UMOV UR7, 0x400 ;  /* 0x0000040000077882 */ /* 0x000fe20000000000 */
[----:B------:R-:W-:Y:S01]  /*1780*/  UISETP.NE.AND UP1, UPT, UR17, URZ, UPT ;  /* 0x000000ff1100728c */ /* 0x000fe2000bf25270 */
[----:B------:R-:W-:Y:S02]  /*1790*/  ISETP.EQ.OR P2, PT, R0, RZ, P3 ;  /* 0x000000ff0000720c */ /* 0x000fe40001f42670 */
[----:B------:R-:W-:Y:S02]  /*17a0*/  CS2R R10, SRZ ;  /* 0x00000000000a7805 */ /* 0x000fe4000001ff00 */
[----:B------:R-:W-:Y:S01]  /*17b0*/  PLOP3.LUT P1, PT, P1, PT, PT, 0x8, 0x80 ;  /* 0x000000000080781c */ /* 0x000fe20000f2e170 */
[----:B------:R-:W-:Y:S01]  /*17c0*/  IMAD.MOV.U32 R9, RZ, RZ, RZ ;  /* 0x000000ffff097224 */ /* 0x000fe200078e00ff */
[----:B------:R-:W3:Y:S01]  /*17d0*/  LDCU UR40, c[0x0][0x370] ;  /* 0x00006e00ff2877ac */ /* 0x000ee20008000800 */
[----:B------:R-:W-:Y:S01]  /*17e0*/  IMAD.MOV.U32 R8, RZ, RZ, 0x1 ;  /* 0x00000001ff087424 */ /* 0x000fe200078e00ff */
[----:B------:R-:W4:Y:S01]  /*17f0*/  LDCU.64 UR26, c[0x0][0x348] ;  /* 0x00006900ff1a77ac */ /* 0x000f220008000a00 */
[----:B-1----:R-:W-:-:S02]  /*1800*/  UIADD3 UR5, UPT, UPT, UR6, 0x3f, URZ ;  /* 0x0000003f06057890 */ /* 0x002fc4000fffe0ff */
[----:B------:R-:W-:Y:S02]  /*1810*/  USHF.R.U32.HI UR45, URZ, 0x6, UR28 ;  /* 0x00000006ff2d7899 */ /* 0x000fe4000801161c */
[----:B------:R-:W-:Y:S02]  /*1820*/  USHF.R.S32.HI UR4, URZ, 0x1f, UR5 ;  /* 0x0000001fff047899 */ /* 0x000fe40008011405 */
[----:B------:R-:W-:Y:S02]  /*1830*/  UIADD3 UR46, UPT, UPT, UR6, 0x7e, URZ ;  /* 0x0000007e062e7890 */ /* 0x000fe4000fffe0ff */
[----:B------:R-:W-:Y:S02]  /*1840*/  ULEA.HI UR4, UR4, UR5, URZ, 0x6 ;  /* 0x0000000504047291 */ /* 0x000fe4000f8f30ff */
[----:B------:R-:W-:Y:S02]  /*1850*/  UIADD3 UR5, UPT, UPT, UR6, -0x1, URZ ;  /* 0xffffffff06057890 */ /* 0x000fe4000fffe0ff */
[----:B------:R-:W-:-:S02]  /*1860*/  USHF.R.S32.HI UR43, URZ, 0x6, UR4 ;  /* 0x00000006ff2b7899 */ /* 0x000fc40008011404 */
[----:B------:R-:W-:Y:S02]  /*1870*/  UISETP.GE.U32.AND UP2, UPT, UR5, -0x7f, UPT ;  /* 0xffffff810500788c */ /* 0x000fe4000bf46070 */
[----:B------:R-:W-:Y:S02]  /*1880*/  UISETP.LT.U32.AND UP0, UPT, UR43, 0x8, UPT ;  /* 0x000000082b00788c */ /* 0x000fe4000bf01070 */
[----:B--2---:R-:W-:Y:S02]  /*1890*/  ULEA UR7, UR8, UR7, 0x18 ;  /* 0x0000000708077291 */ /* 0x004fe4000f8ec0ff */
[----:B------:R-:W-:Y:S02]  /*18a0*/  USEL UR41, UR43, 0x8, UP0 ;  /* 0x000000082b297887 */ /* 0x000fe40008000000 */
[----:B------:R-:W-:Y:S02]  /*18b0*/  ULEA UR29, UR28, UR7, 0x1 ;  /* 0x000000071c1d7291 */ /* 0x000fe4000f8e08ff */
[----:B------:R-:W-:-:S02]  /*18c0*/  UIADD3 UR21, UPT, UPT, UR41, -0x1, URZ ;  /* 0xffffffff29157890 */ /* 0x000fc4000fffe0ff */
[----:B------:R-:W-:Y:S01]  /*18d0*/  @UP2 UIADD3 UR21, UPT, UPT, UR41, URZ, URZ ;  /* 0x000000ff29152290 */ /* 0x000fe2000fffe0ff */
[----:B------:R-:W1:Y:S01]  /*18e0*/  LDCU UR39, c[0x0][0x374] ;  /* 0x00006e80ff2777ac */ /* 0x000e620008000800 */
[----:B------:R-:W-:Y:S02]  /*18f0*/  USEL UR24, UR48, 0x2, UP1 ;  /* 0x0000000230187887 */ /* 0x000fe40008800000 */
[----:B------:R-:W-:Y:S02]  /*1900*/  UIADD3 UR29, UPT, UPT, UR29, 0x4400, URZ ;  /* 0x000044001d1d7890 */ /* 0x000fe4000fffe0ff */
[----:B------:R-:W-:Y:S02]  /*1910*/  UIADD3 UR44, UPT, UPT, UR43, -UR41, URZ ;  /* 0x800000292b2c7290 */ /* 0x000fe4000fffe0ff */
[----:B------:R-:W-:Y:S01]  /*1920*/  UIADD3 UR21, UPT, UPT, UR21, 0x1, URZ ;  /* 0x0000000115157890 */ /* 0x000fe2000fffe0ff */
[----:B---34-:R-:W-:-:S11]  /*1930*/  UMOV UR5, URZ ;  /* 0x000000ff00057c82 */ /* 0x018fd60008000000 */
.L_x_43:
[----:B------:R-:W2:Y:S02]  /*1940*/  S2UR UR4, SR_CgaCtaId ;  /* 0x00000000000479c3 */ /* 0x000ea40000008800 */
[----:B--2---:R-:W-:-:S09]  /*1950*/  UISETP.NE.AND UP0, UPT, UR4, URZ, UPT ;  /* 0x000000ff0400728c */ /* 0x004fd2000bf05270 */
[----:B------:R-:W-:Y:S05]  /*1960*/  BRA.U UP0, `(.L_x_24) ;  /* 0x0000000100287547 */ /* 0x000fea000b800000 */
[----:B------:R-:W-:Y:S02]  /*1970*/  LEA R0, R9, UR7, 0x3 ;  /* 0x0000000709007c11 */ /* 0x000fe4000f8e18ff */
[----:B------:R-:W-:-:S04]  /*1980*/  SHF.L.U32 R2, R8, 0x1f, RZ ;  /* 0x0000001f08027819 */ /* 0x000fc800000006ff */
[----:B------:R-:W2:Y:S02]  /*1990*/  SYNCS.PHASECHK.TRANS64.TRYWAIT P0, [R0+URZ+0x140], R2 ;  /* 0x00014002000075a7 */ /* 0x000ea400080011ff */
[----:B--2---:R-:W-:Y:S05]  /*19a0*/  @!P0 BRA `(.L_x_25) ;  /* 0x0000006c00c08947 */ /* 0x004fea0003800000 */
.L_x_143:
[----:B------:R-:W-:Y:S01]  /*19b0*/  VIADD R9, R9, 0x1 ;  /* 0x0000000109097836 */ /* 0x000fe20000000000 */
[----:B------:R2:W-:Y:S04]  /*19c0*/  SYNCS.ARRIVE.TRANS64.A1T0 RZ, [R0+URZ+0x130], RZ ;  /* 0x000130ff00ff79a7 */ /* 0x0005e800081000ff */
[----:B------:R-:W-:-:S04]  /*19d0*/  ISETP.NE.AND P0, PT, R9, 0x2, PT ;  /* 0x000000020900780c */ /* 0x000fc80003f05270 */
[----:B------:R-:W-:Y:S02]  /*19e0*/  SEL R9, R9, RZ, P0 ;  /* 0x000000ff09097207 */ /* 0x000fe40000000000 */
[----:B--2---:R-:W-:-:S04]  /*19f0*/  SEL R0, RZ, 0x1, P0 ;  /* 0x00000001ff007807 */ /* 0x004fc80000000000 */
[----:B------:R-:W-:-:S07]  /*1a00*/  LOP3.LUT R8, R8, R0, RZ, 0x3c, !PT ;  /* 0x0000000008087212 */ /* 0x000fce00078e3cff */
.L_x_24:
[----:B------:R-:W-:Y:S01]  /*1a10*/  ULEA UR4, UR5, UR7, 0x3 ;  /* 0x0000000705047291 */ /* 0x000fe2000f8e18ff */
[----:B------:R-:W-:Y:S01]  /*1a20*/  SHF.L.U32 R0, R12, 0x1f, RZ ;  /* 0x0000001f0c007819 */ /* 0x000fe200000006ff */
[----:B------:R-:W-:Y:S02]  /*1a30*/  UISETP.GE.U32.AND UP0, UPT, UR46, 0x7f, UPT ;  /* 0x0000007f2e00788c */ /* 0x000fe4000bf06070 */
[----:B------:R-:W-:Y:S02]  /*1a40*/  USHF.L.U32 UR11, UR20, 0x7, URZ ;  /* 0x00000007140b7899 */ /* 0x000fe400080006ff */
[----:B------:R-:W-:Y:S01]  /*1a50*/  ULEA UR35, UR16, UR45, 0x6 ;  /* 0x0000002d10237291 */ /* 0x000fe2000f8e30ff */
[----:B------:R-:W-:Y:S02]  /*1a60*/  UMOV UR13, URZ ;  /* 0x000000ff000d7c82 */ /* 0x000fe40008000000 */
[----:B------:R2:W3:Y:S02]  /*1a70*/  SYNCS.PHASECHK.TRANS64.TRYWAIT P0, [UR4+0x40], R0 ;  /* 0x00004000ff0075a7 */ /* 0x0004e40008001104 */
[----:B------:R-:W-:Y:S07]  /*1a80*/  BRA.U !UP0, `(.L_x_26) ;  /* 0x0000000108c07547 */ /* 0x000fee000b800000 */
[----:B------:R-:W-:Y:S01]  /*1a90*/  UMOV UR6, URZ ;  /* 0x000000ff00067c82 */ /* 0x000fe20008000000 */
[----:B------:R-:W-:-:S05]  /*1aa0*/  UMOV UR4, UR5 ;  /* 0x0000000500047c82 */ /* 0x000fca0008000000 */
.L_x_32:
[----:B------:R-:W-:Y:S01]  /*1ab0*/  ULEA UR33, UR4, UR7, 0x3 ;  /* 0x0000000704217291 */ /* 0x000fe2000f8e18ff */
[----:B---3--:R-:W-:Y:S01]  /*1ac0*/  @!P3 MOV R2, 0x6000 ;  /* 0x000060000002b802 */ /* 0x008fe20000000f00 */
[----:B-1-3--:R-:W-:Y:S10]  /*1ad0*/  @P0 BRA `(.L_x_27) ;  /* 0x00000000000c0947 */ /* 0x00aff40003800000 */
[----:B------:R-:W-:-:S04]  /*1ae0*/  SHF.L.U32 R3, R12, 0x1f, RZ ;  /* 0x0000001f0c037819 */ /* 0x000fc800000006ff */
[----:B------:R-:W3:Y:S02]  /*1af0*/  SYNCS.PHASECHK.TRANS64.TRYWAIT P0, [UR33+0x40], R3 ;  /* 0x00004003ff0075a7 */ /* 0x000ee40008001121 */
[----:B---3--:R-:W-:Y:S05]  /*1b00*/  @!P0 BRA `(.L_x_28) ;  /* 0x0000006c007c8947 */ /* 0x008fea0003800000 */
.L_x_27:
[----:B------:R3:W-:Y:S01]  /*1b10*/  @!P3 SYNCS.ARRIVE.TRANS64 RZ, [UR33], R2 ;  /* 0x00000002ffffb9a7 */ /* 0x0007e20008000021 */
[----:B------:R-:W-:-:S04]  /*1b20*/  ULOP3.LUT UR5, UR24, 0x2, URZ, 0xfc, !UPT ;  /* 0x0000000218057892 */ /* 0x000fc8000f8efcff */
[----:B------:R-:W-:-:S09]  /*1b30*/  UISETP.NE.AND UP0, UPT, UR5, 0x2, UPT ;  /* 0x000000020500788c */ /* 0x000fd2000bf05270 */
[----:B------:R-:W-:Y:S05]  /*1b40*/  BRA.U UP0, `(.L_x_29) ;  /* 0x0000000100047547 */ /* 0x000fea000b800000 */
[----:B-1----:R-:W-:Y:S05]  /*1b50*/  BPT.TRAP 0x1 ;  /* 0x000000040000795c */ /* 0x002fea0000300000 */
.L_x_29:
[----:B------:R-:W-:Y:S04]  /*1b60*/  BSSY.RECONVERGENT B0, `(.L_x_30) ;  /* 0x0000003000007945 */ /* 0x000fe80003800200 */
[----:B------:R-:W-:Y:S05]  /*1b70*/  @P2 BRA `(.L_x_31) ;  /* 0x0000000000042947 */ /* 0x000fea0003800000 */
[----:B-1----:R-:W-:Y:S05]  /*1b80*/  BPT.TRAP 0x1 ;  /* 0x000000040000795c */ /* 0x002fea0000300000 */
.L_x_31:
[----:B-1----:R-:W-:Y:S05]  /*1b90*/  BSYNC.RECONVERGENT B0 ;  /* 0x0000000000007941 */ /* 0x002fea0003800200 */
.L_x_30:
[----:B------:R-:W-:Y:S02]  /*1ba0*/  UIADD3 UR5, UPT, UPT, UR4, 0x1, URZ ;  /* 0x0000000104057890 */ /* 0x000fe4000fffe0ff */
[----:B------:R-:W-:Y:S02]  /*1bb0*/  UIADD3 UR16, UP1, UPT, UR26, 0x80, URZ ;  /* 0x000000801a107890 */ /* 0x000fe4000ff3e0ff */
[----:B------:R-:W-:Y:S02]  /*1bc0*/  UISETP.NE.AND UP0, UPT, UR5, 0x8, UPT ;  /* 0x000000080500788c */ /* 0x000fe4000bf05270 */
[----:B------:R-:W-:Y:S02]  /*1bd0*/  USHF.L.U32 UR34, UR6, 0x6, URZ ;  /* 0x0000000606227899 */ /* 0x000fe400080006ff */
[----:B------:R-:W-:Y:S02]  /*1be0*/  USEL UR9, URZ, 0x1, UP0 ;  /* 0x00000001ff097887 */ /* 0x000fe40008000000 */
[----:B------:R-:W-:-:S02]  /*1bf0*/  USEL UR5, UR5, URZ, UP0 ;  /* 0x000000ff05057287 */ /* 0x000fc40008000000 */
[----:B------:R-:W-:Y:S02]  /*1c00*/  UIADD3 UR14, UP0, UPT, UR26, 0x180, URZ ;  /* 0x000001801a0e7890 */ /* 0x000fe4000ff1e0ff */
[----:B------:R-:W-:Y:S01]  /*1c10*/  ULEA UR8, UR5, UR7, 0x3 ;  /* 0x0000000705087291 */ /* 0x000fe2000f8e18ff */
[----:B------:R-:W-:Y:S01]  /*1c20*/  LOP3.LUT R12, R12, UR9, RZ, 0x3c, !PT ;  /* 0x000000090c0c7c12 */ /* 0x000fe2000f8e3cff */
[----:B------:R-:W-:Y:S02]  /*1c30*/  ULEA UR9, UR4, UR28, 0xc ;  /* 0x0000001c04097291 */ /* 0x000fe4000f8e60ff */
[----:B------:R-:W-:Y:S01]  /*1c40*/  UIADD3.X UR17, UPT, UPT, URZ, UR27, URZ, UP1, !UPT ;  /* 0x0000001bff117290 */ /* 0x000fe20008ffe4ff */
[----:B--2---:R-:W-:Y:S01]  /*1c50*/  SHF.L.U32 R0, R12, 0x1f, RZ ;  /* 0x0000001f0c007819 */ /* 0x004fe200000006ff */
[----:B------:R-:W-:Y:S02]  /*1c60*/  ULEA UR9, UR9, UR7, 0x1 ;  /* 0x0000000709097291 */ /* 0x000fe4000f8e08ff */
[----:B------:R-:W-:Y:S01]  /*1c70*/  UIADD3.X UR15, UPT, UPT, URZ, UR27, URZ, UP0, !UPT ;  /* 0x0000001bff0f7290 */ /* 0x000fe200087fe4ff */
[----:B------:R4:W1:Y:S01]  /*1c80*/  SYNCS.PHASECHK.TRANS64.TRYWAIT P0, [UR8+0x40], R0 ;  /* 0x00004000ff0075a7 */ /* 0x0008620008001108 */
[----:B------:R-:W-:-:S02]  /*1c90*/  ULEA UR8, UR4, UR7, 0xe ;  /* 0x0000000704087291 */ /* 0x000fc4000f8e70ff */
[----:B------:R-:W-:Y:S02]  /*1ca0*/  UIADD3 UR32, UPT, UPT, UR9, 0x4400, URZ ;  /* 0x0000440009207890 */ /* 0x000fe4000fffe0ff */
[----:B------:R-:W-:Y:S01]  /*1cb0*/  UIADD3 UR8, UPT, UPT, UR8, 0x14400, URZ ;  /* 0x0001440008087890 */ /* 0x000fe2000fffe0ff */
[----:B------:R-:W-:Y:S01]  /*1cc0*/  UMOV UR13, 0x30000 ;  /* 0x00030000000d7882 */ /* 0x000fe20000000000 */
[----:B------:R-:W-:Y:S01]  /*1cd0*/  UMOV UR18, 0x0 ;  /* 0x0000000000127882 */ /* 0x000fe20000000000 */
[----:B------:R-:W-:Y:S01]  /*1ce0*/  UMOV UR19, 0x10000000 ;  /* 0x1000000000137882 */ /* 0x000fe20000000000 */
[----:B------:R-:W-:Y:S01]  /*1cf0*/  UMOV UR12, UR36 ;  /* 0x00000024000c7c82 */ /* 0x000fe20008000000 */
[----:B------:R-:W-:Y:S01]  /*1d00*/  UMOV UR9, UR33 ;  /* 0x0000002100097c82 */ /* 0x000fe20008000000 */
[----:B------:R-:W-:Y:S01]  /*1d10*/  UMOV UR10, UR34 ;  /* 0x00000022000a7c82 */ /* 0x000fe20008000000 */
[----:B------:R2:W-:Y:S01]  /*1d20*/  UTMALDG.3D.MULTICAST [UR32], [UR16], UR13, desc[UR18] ;  /* 0x00001220100073b4 */ /* 0x0005e2000801180d */
[----:B------:R-:W-:Y:S01]  /*1d30*/  UIADD3 UR6, UPT, UPT, UR6, 0x1, URZ ;  /* 0x0000000106067890 */ /* 0x000fe2000fffe0ff */
[----:B------:R-:W-:-:S03]  /*1d40*/  UMOV UR4, UR5 ;  /* 0x0000000500047c82 */ /* 0x000fc60008000000 */
[----:B------:R-:W-:Y:S01]  /*1d50*/  UISETP.NE.AND UP0, UPT, UR6, UR21, UPT ;  /* 0x000000150600728c */ /* 0x000fe2000bf05270 */
[----:B------:R4:W-:Y:S01]  /*1d60*/  UTMALDG.3D [UR8], [UR14], desc[UR18] ;  /* 0x000012080e0075b4 */ /* 0x0009e20008011000 */
[----:B--2---:R-:W-:-:S07]  /*1d70*/  UMOV UR13, UR21 ;  /* 0x00000015000d7c82 */ /* 0x004fce0008000000 */
[----:B----4-:R-:W-:Y:S05]  /*1d80*/  BRA.U UP0, `(.L_x_32) ;  /* 0xfffffffd00487547 */ /* 0x010fea000b83ffff */
.L_x_26:
[----:B------:R-:W-:Y:S01]  /*1d90*/  ULEA UR4, UR5, UR7, 0x3 ;  /* 0x0000000705047291 */ /* 0x000fe2000f8e18ff */
[----:B--2---:R-:W-:Y:S01]  /*1da0*/  SHF.L.U32 R0, R12, 0x1f, RZ ;  /* 0x0000001f0c007819 */ /* 0x004fe200000006ff */
[----:B------:R-:W-:Y:S01]  /*1db0*/  @!P1 SYNCS.ARRIVE.TRANS64.A1T0 RZ, [UR7+0xc8], RZ ;  /* 0x0000c8ffffff99a7 */ /* 0x000fe20008100007 */
[----:B------:R-:W-:-:S06]  /*1dc0*/  UISETP.GT.AND UP0, UPT, UR43, UR41, UPT ;  /* 0x000000292b00728c */ /* 0x000fcc000bf04270 */
[----:B-1-3--:R1:W2:Y:S03]  /*1dd0*/  SYNCS.PHASECHK.TRANS64.TRYWAIT P0, [UR4+0x40], R0 ;  /* 0x00004000ff0075a7 */ /* 0x00a2a60008001104 */
[----:B------:R-:W-:Y:S05]  /*1de0*/  BRA.U !UP0, `(.L_x_33) ;  /* 0x0000000108bc7547 */ /* 0x000fea000b800000 */
[----:B------:R-:W-:Y:S01]  /*1df0*/  UIADD3 UR25, UPT, UPT, UR44, UR13, URZ ;  /* 0x0000000d2c197290 */ /* 0x000fe2000fffe0ff */
[----:B------:R-:W-:-:S11]  /*1e00*/  UMOV UR4, UR5 ;  /* 0x0000000500047c82 */ /* 0x000fd60008000000 */
.L_x_39:
[----:B------:R-:W-:Y:S01]  /*1e10*/  ULEA UR17, UR4, UR7, 0x3 ;  /* 0x0000000704117291 */ /* 0x000fe2000f8e18ff */
[----:B--2---:R-:W-:Y:S01]  /*1e20*/  @!P3 MOV R2, 0x6000 ;  /* 0x000060000002b802 */ /* 0x004fe20000000f00 */
[----:B--2-4-:R-:W-:Y:S10]  /*1e30*/  @P0 BRA `(.L_x_34) ;  /* 0x00000000000c0947 */ /* 0x014ff40003800000 */
[----:B------:R-:W-:-:S04]  /*1e40*/  SHF.L.U32 R3, R12, 0x1f, RZ ;  /* 0x0000001f0c037819 */ /* 0x000fc800000006ff */
[----:B------:R-:W2:Y:S02]  /*1e50*/  SYNCS.PHASECHK.TRANS64.TRYWAIT P0, [UR17+0x40], R3 ;  /* 0x00004003ff0075a7 */ /* 0x000ea40008001111 */
[----:B--2---:R-:W-:Y:S05]  /*1e60*/  @!P0 BRA `(.L_x_35) ;  /* 0x0000006800bc8947 */ /* 0x004fea0003800000 */
.L_x_34:
[----:B------:R2:W-:Y:S01]  /*1e70*/  @!P3 SYNCS.ARRIVE.TRANS64 RZ, [UR17], R2 ;  /* 0x00000002ffffb9a7 */ /* 0x0005e20008000011 */
[----:B------:R-:W-:-:S04]  /*1e80*/  ULOP3.LUT UR5, UR24, 0x2, URZ, 0xfc, !UPT ;  /* 0x0000000218057892 */ /* 0x000fc8000f8efcff */
[----:B------:R-:W-:-:S09]  /*1e90*/  UISETP.NE.AND UP0, UPT, UR5, 0x2, UPT ;  /* 0x000000020500788c */ /* 0x000fd2000bf05270 */
[----:B------:R-:W-:Y:S05]  /*1ea0*/  BRA.U UP0, `(.L_x_36) ;  /* 0x0000000100047547 */ /* 0x000fea000b800000 */
[----:B------:R-:W-:Y:S05]  /*1eb0*/  BPT.TRAP 0x1 ;  /* 0x000000040000795c */ /* 0x000fea0000300000 */
.L_x_36:
[----:B------:R-:W-:Y:S04]  /*1ec0*/  BSSY.RECONVERGENT B0, `(.L_x_37) ;  /* 0x0000003000007945 */ /* 0x000fe80003800200 */
[----:B------:R-:W-:Y:S05]  /*1ed0*/  @P2 BRA `(.L_x_38) ;  /* 0x0000000000042947 */ /* 0x000fea0003800000 */
[----:B------:R-:W-:Y:S05]  /*1ee0*/  BPT.TRAP 0x1 ;  /* 0x000000040000795c */ /* 0x000fea0000300000 */
.L_x_38:
[----:B------:R-:W-:Y:S05]  /*1ef0*/  BSYNC.RECONVERGENT B0 ;  /* 0x0000000000007941 */ /* 0x000fea0003800200 */
.L_x_37:
[----:B------:R-:W-:Y:S02]  /*1f00*/  UIADD3 UR5, UPT, UPT, UR4, 0x1, URZ ;  /* 0x0000000104057890 */ /* 0x000fe4000fffe0ff */
[----:B------:R-:W-:Y:S02]  /*1f10*/  UIADD3 UR14, UP1, UPT, UR26, 0x80, URZ ;  /* 0x000000801a0e7890 */ /* 0x000fe4000ff3e0ff */
[----:B------:R-:W-:Y:S02]  /*1f20*/  UISETP.NE.AND UP0, UPT, UR5, 0x8, UPT ;  /* 0x000000080500788c */ /* 0x000fe4000bf05270 */
[----:B------:R-:W-:Y:S02]  /*1f30*/  USHF.L.U32 UR18, UR13, 0x6, URZ ;  /* 0x000000060d127899 */ /* 0x000fe400080006ff */
[----:B------:R-:W-:Y:S02]  /*1f40*/  USEL UR8, URZ, 0x1, UP0 ;  /* 0x00000001ff087887 */ /* 0x000fe40008000000 */
[----:B------:R-:W-:-:S02]  /*1f50*/  USEL UR5, UR5, URZ, UP0 ;  /* 0x000000ff05057287 */ /* 0x000fc40008000000 */
[----:B------:R-:W-:Y:S02]  /*1f60*/  UIADD3 UR22, UP0, UPT, UR26, 0x180, URZ ;  /* 0x000001801a167890 */ /* 0x000fe4000ff1e0ff */
[----:B------:R-:W-:Y:S01]  /*1f70*/  LOP3.LUT R12, R12, UR8, RZ, 0x3c, !PT ;  /* 0x000000080c0c7c12 */ /* 0x000fe2000f8e3cff */
[----:B------:R-:W-:Y:S02]  /*1f80*/  ULEA UR6, UR5, UR7, 0x3 ;  /* 0x0000000705067291 */ /* 0x000fe4000f8e18ff */
[----:B------:R-:W-:Y:S01]  /*1f90*/  ULEA UR8, UR4, UR7, 0xe ;  /* 0x0000000704087291 */ /* 0x000fe2000f8e70ff */
[----:B-1----:R-:W-:Y:S01]  /*1fa0*/  SHF.L.U32 R0, R12, 0x1f, RZ ;  /* 0x0000001f0c007819 */ /* 0x002fe200000006ff */
[----:B------:R-:W-:Y:S02]  /*1fb0*/  ULEA UR16, UR4, UR29, 0xd ;  /* 0x0000001d04107291 */ /* 0x000fe4000f8e68ff */
[----:B------:R-:W-:Y:S02]  /*1fc0*/  UIADD3.X UR15, UPT, UPT, URZ, UR27, URZ, UP1, !UPT ;  /* 0x0000001bff0f7290 */ /* 0x000fe40008ffe4ff */
[----:B------:R-:W-:Y:S01]  /*1fd0*/  UIADD3 UR8, UPT, UPT, UR8, 0x14400, URZ ;  /* 0x0001440008087890 */ /* 0x000fe2000fffe0ff */
[----:B------:R3:W4:Y:S01]  /*1fe0*/  SYNCS.PHASECHK.TRANS64.TRYWAIT P0, [UR6+0x40], R0 ;  /* 0x00004000ff0075a7 */ /* 0x0007220008001106 */
[----:B------:R-:W-:Y:S01]  /*1ff0*/  UIADD3.X UR23, UPT, UPT, URZ, UR27, URZ, UP0, !UPT ;  /* 0x0000001bff177290 */ /* 0x000fe200087fe4ff */
[----:B------:R-:W-:Y:S01]  /*2000*/  UMOV UR6, 0x30000 ;  /* 0x0003000000067882 */ /* 0x000fe20000000000 */
[----:B------:R-:W-:Y:S01]  /*2010*/  UMOV UR30, 0x0 ;  /* 0x00000000001e7882 */ /* 0x000fe20000000000 */
[----:B------:R-:W-:Y:S01]  /*2020*/  UMOV UR31, 0x10000000 ;  /* 0x10000000001f7882 */ /* 0x000fe20000000000 */
[----:B------:R-:W-:Y:S01]  /*2030*/  UMOV UR19, UR35 ;  /* 0x0000002300137c82 */ /* 0x000fe20008000000 */
[----:B------:R-:W-:Y:S01]  /*2040*/  UMOV UR20, UR36 ;  /* 0x0000002400147c82 */ /* 0x000fe20008000000 */
[----:B------:R-:W-:Y:S01]  /*2050*/  UMOV UR12, UR36 ;  /* 0x00000024000c7c82 */ /* 0x000fe20008000000 */
[----:B------:R-:W-:Y:S01]  /*2060*/  UMOV UR9, UR17 ;  /* 0x0000001100097c82 */ /* 0x000fe20008000000 */
[----:B------:R-:W-:Y:S01]  /*2070*/  UMOV UR10, UR18 ;  /* 0x00000012000a7c82 */ /* 0x000fe20008000000 */
[----:B------:R3:W-:Y:S01]  /*2080*/  UTMALDG.3D.MULTICAST [UR16], [UR14], UR6, desc[UR30] ;  /* 0x00001e100e0073b4 */ /* 0x0007e20008011806 */
[----:B------:R-:W-:Y:S01]  /*2090*/  UIADD3 UR13, UPT, UPT, UR13, 0x1, URZ ;  /* 0x000000010d0d7890 */ /* 0x000fe2000fffe0ff */
[----:B------:R-:W-:-:S03]  /*20a0*/  UMOV UR4, UR5 ;  /* 0x0000000500047c82 */ /* 0x000fc60008000000 */
[----:B------:R-:W-:Y:S01]  /*20b0*/  UISETP.NE.AND UP0, UPT, UR13, UR25, UPT ;  /* 0x000000190d00728c */ /* 0x000fe2000bf05270 */
[----:B------:R3:W-:Y:S08]  /*20c0*/  UTMALDG.3D [UR8], [UR22], desc[UR30] ;  /* 0x00001e08160075b4 */ /* 0x0007f00008011000 */
[----:B---3--:R-:W-:Y:S05]  /*20d0*/  BRA.U UP0, `(.L_x_39) ;  /* 0xfffffffd004c7547 */ /* 0x008fea000b83ffff */
.L_x_33:
[C---:B------:R-:W-:Y:S01]  /*20e0*/  LEA R3, R11.reuse, UR7, 0x3 ;  /* 0x000000070b037c11 */ /* 0x040fe2000f8e18ff */
[----:B------:R-:W-:Y:S01]  /*20f0*/  NOP ;  /* 0x0000000000007918 */ /* 0x000fe20000000000 */
[----:B-1----:R-:W-:Y:S02]  /*2100*/  SHF.L.U32 R0, R10, 0x1f, RZ ;  /* 0x0000001f0a007819 */ /* 0x002fe400000006ff */
[----:B------:R-:W-:Y:S02]  /*2110*/  LEA R4, R11, UR7, 0x4 ;  /* 0x000000070b047c11 */ /* 0x000fe4000f8e20ff */
[----:B--2-4-:R-:W1:Y:S02]  /*2120*/  SYNCS.PHASECHK.TRANS64.TRYWAIT P0, [R3+URZ+0xd0], R0 ;  /* 0x0000d000030075a7 */ /* 0x014e6400080011ff */
[----:B-1----:R-:W-:Y:S05]  /*2130*/  @!P0 BRA `(.L_x_40) ;  /* 0x0000006800208947 */ /* 0x002fea0003800000 */
.L_x_146:
[----:B------:R-:W2:Y:S01]  /*2140*/  LDS.128 R4, [R4+0x160] ;  /* 0x0001600004047984 */ /* 0x000ea20000000c00 */
[----:B------:R-:W-:Y:S01]  /*2150*/  UISETP.GE.AND UP0, UPT, UR42, 0x1, UPT ;  /* 0x000000012a00788c */ /* 0x000fe2000bf06270 */
[----:B------:R-:W-:Y:S01]  /*2160*/  @!PT LDS RZ, [RZ] ;  /* 0x00000000fffff984 */ /* 0x000fe20000000800 */
[----:B------:R-:W-:Y:S01]  /*2170*/  @!PT LDS RZ, [RZ] ;  /* 0x00000000fffff984 */ /* 0x000fe20000000800 */
[----:B------:R-:W-:Y:S01]  /*2180*/  @!PT LDS RZ, [RZ] ;  /* 0x00000000fffff984 */ /* 0x000fe20000000800 */
[----:B------:R-:W-:Y:S01]  /*2190*/  @!PT LDS RZ, [RZ] ;  /* 0x00000000fffff984 */ /* 0x000fe20000000800 */
[----:B------:R3:W-:Y:S06]  /*21a0*/  MEMBAR.ALL.CTA ;  /* 0x0000000000007992 */ /* 0x0007ec0000008000 */
[----:B---3--:R-:W3:Y:S01]  /*21b0*/  FENCE.VIEW.ASYNC.S ;  /* 0x00000000000073c6 */ /* 0x008ee20000000000 */
[----:B--2---:R-:W-:-:S13]  /*21c0*/  LOP3.LUT P0, RZ, R6, 0x1, RZ, 0xc0, !PT ;  /* 0x0000000106ff7812 */ /* 0x004fda000780c0ff */
[----:B---3--:R-:W-:Y:S01]  /*21d0*/  VOTEU.ANY UP1, P0 ;  /* 0x0000000000ff7886 */ /* 0x008fe20000020100 */
[----:B------:R-:W-:-:S13]  /*21e0*/  PLOP3.LUT P0, PT, PT, PT, UP1, 0x80, 0x8 ;  /* 0x000000000008781c */ /* 0x000fda0003f0f018 */
[----:B-1----:R-:W-:Y:S02]  /*21f0*/  @P0 LOP3.LUT R0, R5, 0xffff, RZ, 0xc0, !PT ;  /* 0x0000ffff05000812 */ /* 0x002fe400078ec0ff */
[----:B------:R-:W-:Y:S02]  /*2200*/  @P0 MOV R2, R4 ;  /* 0x0000000400020202 */ /* 0x000fe40000000f00 */
[----:B------:R-:W-:Y:S01]  /*2210*/  @P0 R2UR UR6, R0 ;  /* 0x00000000000602ca */ /* 0x000fe200000e0000 */
[----:B------:R-:W-:Y:S01]  /*2220*/  VIADD R0, R3, 0xe0 ;  /* 0x000000e003007836 */ /* 0x000fe20000000000 */
[----:B------:R-:W-:Y:S02]  /*2230*/  @P0 SHF.R.U32.HI R4, RZ, 0x10, R5 ;  /* 0x00000010ff040819 */ /* 0x000fe40000011605 */
[----:B------:R-:W-:Y:S02]  /*2240*/  @P0 R2UR UR8, R2 ;  /* 0x00000000020802ca */ /* 0x000fe400000e0000 */
[----:B------:R-:W-:-:S02]  /*2250*/  PRMT R0, RZ, 0x654, R0 ;  /* 0x00000654ff007816 */ /* 0x000fc40000000000 */
[----:B------:R-:W-:Y:S02]  /*2260*/  @P0 R2UR UR4, R4 ;  /* 0x00000000040402ca */ /* 0x000fe400000e0000 */
[----:B------:R1:W-:Y:S03]  /*2270*/  SYNCS.ARRIVE.TRANS64.RED.A1T0 RZ, [R0+URZ], RZ ;  /* 0x000000ff00ff79a7 */ /* 0x0003e600081004ff */
[----:B------:R-:W-:-:S04]  /*2280*/  @UP1 UMOV UR37, UR6 ;  /* 0x0000000600251c82 */ /* 0x000fc80008000000 */
[----:B------:R-:W-:-:S04]  /*2290*/  @UP1 UMOV UR38, UR8 ;  /* 0x0000000800261c82 */ /* 0x000fc80008000000 */
[----:B------:R-:W-:Y:S01]  /*22a0*/  @UP1 UMOV UR36, UR4 ;  /* 0x0000000400241c82 */ /* 0x000fe20008000000 */
[----:B------:R-:W-:Y:S05]  /*22b0*/  BRA.U !UP0, `(.L_x_41) ;  /* 0x0000000108d47547 */ /* 0x000fea000b800000 */
[----:B------:R-:W2:Y:S01]  /*22c0*/  LDCU.128 UR12, c[0x0][0xb10] ;  /* 0x00016200ff0c77ac */ /* 0x000ea20008000c00 */
[----:B------:R-:W3:Y:S01]  /*22d0*/  LDCU UR25, c[0x0][0xb20] ;  /* 0x00016400ff1977ac */ /* 0x000ee20008000800 */
[----:B------:R-:W4:Y:S01]  /*22e0*/  LDCU UR20, c[0x0][0xb0c] ;  /* 0x00016180ff1477ac */ /* 0x000f220008000800 */
[----:B------:R-:W1:Y:S01]  /*22f0*/  LDCU.64 UR10, c[0x0][0xb28] ;  /* 0x00016500ff0a77ac */ /* 0x000e620008000a00 */
[----:B------:R-:W-:Y:S02]  /*2300*/  UISETP.NE.AND UP3, UPT, UR42, 0x1, UPT ;  /* 0x000000012a00788c */ /* 0x000fe4000bf65270 */
[----:B--2---:R-:W-:Y:S02]  /*2310*/  UIMAD.WIDE.U32 UR16, UR39, UR15, URZ ;  /* 0x0000000f271072a5 */ /* 0x004fe4000f8e00ff */
[----:B------:R-:W-:Y:S02]  /*2320*/  UIMAD.WIDE.U32 UR8, UR40, UR12, URZ ;  /* 0x0000000c280872a5 */ /* 0x000fe4000f8e00ff */
[----:B------:R-:W-:-:S02]  /*2330*/  UISETP.NE.AND UP0, UPT, UR14, 0x1, UPT ;  /* 0x000000010e00788c */ /* 0x000fc4000bf05270 */
[----:B------:R-:W-:Y:S01]  /*2340*/  UIMAD.WIDE.U32 UR22, UR37, UR15, URZ ;  /* 0x0000000f251672a5 */ /* 0x000fe2000f8e00ff */
[----:B------:R-:W-:Y:S02]  /*2350*/  UMOV UR16, UR17 ;  /* 0x0000001100107c82 */ /* 0x000fe40008000000 */
[----:B------:R-:W-:Y:S01]  /*2360*/  UMOV UR8, UR9 ;  /* 0x0000000900087c82 */ /* 0x000fe20008000000 */
[----:B---3--:R-:W-:Y:S02]  /*2370*/  USHF.R.U32.HI UR16, URZ, UR25, UR16 ;  /* 0x00000019ff107299 */ /* 0x008fe40008011610 */
[----:B----4-:R-:W-:Y:S02]  /*2380*/  UISETP.NE.AND UP2, UPT, UR20, 0x1, UPT ;  /* 0x000000011400788c */ /* 0x010fe4000bf45270 */
[----:B------:R-:W-:Y:S02]  /*2390*/  USHF.R.U32.HI UR8, URZ, UR13, UR8 ;  /* 0x0000000dff087299 */ /* 0x000fe40008011608 */
[----:B------:R-:W-:-:S02]  /*23a0*/  USEL UR6, UR39, UR16, !UP0 ;  /* 0x0000001027067287 */ /* 0x000fc4000c000000 */
[----:B------:R-:W-:Y:S02]  /*23b0*/  USEL UR8, UR40, UR8, !UP2 ;  /* 0x0000000828087287 */ /* 0x000fe4000d000000 */
[----:B-1----:R-:W-:Y:S01]  /*23c0*/  UIMAD.WIDE.U32 UR16, UR6, UR10, URZ ;  /* 0x0000000a061072a5 */ /* 0x002fe2000f8e00ff */
[----:B------:R-:W-:Y:S01]  /*23d0*/  UMOV UR4, UR23 ;  /* 0x0000001700047c82 */ /* 0x000fe20008000000 */
[----:B------:R-:W-:Y:S02]  /*23e0*/  UIMAD.WIDE.U32 UR18, UR38, UR12, URZ ;  /* 0x0000000c261272a5 */ /* 0x000fe4000f8e00ff */
[----:B------:R-:W-:-:S03]  /*23f0*/  UIMAD.WIDE.U32 UR22, UR8, UR10, URZ ;  /* 0x0000000a081672a5 */ /* 0x000fc6000f8e00ff */
[----:B------:R-:W-:Y:S01]  /*2400*/  UMOV UR16, UR17 ;  /* 0x0000001100107c82 */ /* 0x000fe20008000000 */
[----:B------:R-:W-:Y:S02]  /*2410*/  USHF.R.U32.HI UR4, URZ, UR25, UR4 ;  /* 0x00000019ff047299 */ /* 0x000fe40008011604 */
[----:B------:R-:W-:Y:S01]  /*2420*/  @UP3 USHF.R.U32.HI UR6, URZ, UR11, UR16 ;  /* 0x0000000bff063299 */ /* 0x000fe20008011610 */
[----:B------:R-:W-:Y:S01]  /*2430*/  UMOV UR18, UR19 ;  /* 0x0000001300127c82 */ /* 0x000fe20008000000 */
[----:B------:R-:W-:Y:S01]  /*2440*/  UMOV UR22, UR23 ;  /* 0x0000001700167c82 */ /* 0x000fe20008000000 */
[----:B------:R-:W-:Y:S02]  /*2450*/  USHF.R.U32.HI UR13, URZ, UR13, UR18 ;  /* 0x0000000dff0d7299 */ /* 0x000fe40008011612 */
[----:B------:R-:W-:Y:S02]  /*2460*/  USEL UR4, UR37, UR4, !UP0 ;  /* 0x0000000425047287 */ /* 0x000fe4000c000000 */
[----:B------:R-:W-:-:S02]  /*2470*/  @UP3 USHF.R.U32.HI UR8, URZ, UR11, UR22 ;  /* 0x0000000bff083299 */ /* 0x000fc40008011616 */
[----:B------:R-:W-:Y:S02]  /*2480*/  UIMAD UR9, UR42, UR6, URZ ;  /* 0x000000062a0972a4 */ /* 0x000fe4000f8e02ff */
[----:B------:R-:W-:Y:S02]  /*2490*/  USEL UR6, UR38, UR13, !UP2 ;  /* 0x0000000d26067287 */ /* 0x000fe4000d000000 */
[----:B------:R-:W-:Y:S02]  /*24a0*/  UIMAD UR12, UR42, UR8, URZ ;  /* 0x000000082a0c72a4 */ /* 0x000fe4000f8e02ff */
[----:B------:R-:W-:Y:S02]  /*24b0*/  UISETP.GE.AND UP0, UPT, UR4, UR9, UPT ;  /* 0x000000090400728c */ /* 0x000fe4000bf06270 */
[----:B------:R-:W-:Y:S02]  /*24c0*/  UIMAD.WIDE.U32 UR16, UR4, UR10, URZ ;  /* 0x0000000a041072a5 */ /* 0x000fe4000f8e00ff */
[----:B------:R-:W-:-:S02]  /*24d0*/  UISETP.GE.OR UP0, UPT, UR6, UR12, UP0 ;  /* 0x0000000c0600728c */ /* 0x000fc40008706670 */
        /* <DEDUP_REMOVED lines=19> */
.L_x_41:
[----:B------:R-:W2:Y:S02]  /*2610*/  LDCU UR4, c[0x0][0xb30] ;  /* 0x00016600ff0477ac */ /* 0x000ea40008000800 */
[----:B--2---:R-:W-:-:S09]  /*2620*/  UISETP.NE.AND UP0, UPT, UR4, 0x1, UPT ;  /* 0x000000010400788c */ /* 0x004fd2000bf05270 */
[----:B------:R-:W-:Y:S05]  /*2630*/  BRA.U UP0, `(.L_x_42) ;  /* 0x0000000100447547 */ /* 0x000fea000b800000 */
[----:B------:R-:W2:Y:S01]  /*2640*/  LDCU.128 UR12, c[0x0][0xb10] ;  /* 0x00016200ff0c77ac */ /* 0x000ea20008000c00 */
[----:B------:R-:W3:Y:S01]  /*2650*/  LDCU UR16, c[0x0][0xb0c] ;  /* 0x00016180ff1077ac */ /* 0x000ee20008000800 */
[----:B------:R-:W4:Y:S01]  /*2660*/  LDCU UR17, c[0x0][0xb20] ;  /* 0x00016400ff1177ac */ /* 0x000f220008000800 */
[----:B--2---:R-:W-:Y:S02]  /*2670*/  UIMAD.WIDE.U32 UR10, UR38, UR12, URZ ;  /* 0x0000000c260a72a5 */ /* 0x004fe4000f8e00ff */
[----:B------:R-:W-:Y:S02]  /*2680*/  UIMAD.WIDE.U32 UR8, UR37, UR15, URZ ;  /* 0x0000000f250872a5 */ /* 0x000fe4000f8e00ff */
[----:B---3--:R-:W-:Y:S02]  /*2690*/  UISETP.NE.AND UP2, UPT, UR16, 0x1, UPT ;  /* 0x000000011000788c */ /* 0x008fe4000bf45270 */
[----:B------:R-:W-:Y:S01]  /*26a0*/  UISETP.NE.AND UP0, UPT, UR14, 0x1, UPT ;  /* 0x000000010e00788c */ /* 0x000fe2000bf05270 */
[----:B------:R-:W-:-:S02]  /*26b0*/  UMOV UR6, UR11 ;  /* 0x0000000b00067c82 */ /* 0x000fc40008000000 */
[----:B------:R-:W-:Y:S01]  /*26c0*/  UMOV UR4, UR9 ;  /* 0x0000000900047c82 */ /* 0x000fe20008000000 */
[----:B------:R-:W-:Y:S02]  /*26d0*/  USHF.R.U32.HI UR6, URZ, UR13, UR6 ;  /* 0x0000000dff067299 */ /* 0x000fe40008011606 */
[----:B----4-:R-:W-:Y:S02]  /*26e0*/  USHF.R.U32.HI UR4, URZ, UR17, UR4 ;  /* 0x00000011ff047299 */ /* 0x010fe40008011604 */
[----:B------:R-:W-:Y:S02]  /*26f0*/  USEL UR6, UR38, UR6, !UP2 ;  /* 0x0000000626067287 */ /* 0x000fe4000d000000 */
[----:B------:R-:W-:-:S04]  /*2700*/  USEL UR4, UR37, UR4, !UP0 ;  /* 0x0000000425047287 */ /* 0x000fc8000c000000 */
[----:B------:R-:W-:Y:S02]  /*2710*/  UIADD3 UR8, UPT, UPT, UR6, -UR4, URZ ;  /* 0x8000000406087290 */ /* 0x000fe4000fffe0ff */
[----:B------:R-:W-:Y:S02]  /*2720*/  UIADD3 UR4, UPT, UPT, -UR6, UR4, URZ ;  /* 0x0000000406047290 */ /* 0x000fe4000fffe1ff */
[----:B------:R-:W-:Y:S02]  /*2730*/  UIMAD UR37, UR8, UR14, UR37 ;  /* 0x0000000e082572a4 */ /* 0x000fe4000f8e0225 */
[----:B------:R-:W-:-:S12]  /*2740*/  UIMAD UR38, UR4, UR16, UR38 ;  /* 0x00000010042672a4 */ /* 0x000fd8000f8e0226 */
.L_x_42:
[----:B------:R-:W-:Y:S01]  /*2750*/  VIADD R11, R11, 0x1 ;  /* 0x000000010b0b7836 */ /* 0x000fe20000000000 */
[----:B------:R-:W-:Y:S02]  /*2760*/  R2UR UR6, R48 ;  /* 0x00000000300672ca */ /* 0x000fe400000e0000 */
[----:B------:R-:W-:Y:S02]  /*2770*/  R2UR UR4, R47 ;  /* 0x000000002f0472ca */ /* 0x000fe400000e0000 */
[C---:B------:R-:W-:Y:S02]  /*2780*/  ISETP.NE.AND P0, PT, R11.reuse, 0x2, PT ;  /* 0x000000020b00780c */ /* 0x040fe40003f05270 */
[----:B------:R-:W-:Y:S02]  /*2790*/  PLOP3.LUT P1, PT, PT, PT, PT, 0x80, 0x8 ;  /* 0x000000000008781c */ /* 0x000fe40003f2f070 */
[----:B-1----:R-:W-:Y:S02]  /*27a0*/  SEL R0, RZ, 0x1, P0 ;  /* 0x00000001ff007807 */ /* 0x002fe40000000000 */
[----:B------:R-:W-:-:S02]  /*27b0*/  SEL R11, R11, RZ, P0 ;  /* 0x000000ff0b0b7207 */ /* 0x000fc40000000000 */
[----:B------:R-:W-:Y:S01]  /*27c0*/  LOP3.LUT R10, R10, R0, RZ, 0x3c, !PT ;  /* 0x000000000a0a7212 */ /* 0x000fe200078e3cff */
[----:B------:R-:W-:Y:S02]  /*27d0*/  UIADD3 UR16, UPT, UPT, UR38, UR6, URZ ;  /* 0x0000000626107290 */ /* 0x000fe4000fffe0ff */
[----:B------:R-:W-:Y:S01]  /*27e0*/  UIADD3 UR20, UPT, UPT, UR37, UR4, URZ ;  /* 0x0000000425147290 */ /* 0x000fe2000fffe0ff */
[----:B------:R-:W-:Y:S11]  /*27f0*/  BRA.U UP1, `(.L_x_43) ;  /* 0xfffffff101507547 */ /* 0x000ff6000b83ffff */
[----:B------:R-:W-:Y:S01]  /*2800*/  UIADD3 UR7, UPT, UPT, UR7, 0x40, URZ ;  /* 0x0000004007077890 */ /* 0x000fe2000fffe0ff */
[----:B------:R-:W-:-:S03]  /*2810*/  SHF.L.U32 R2, R12, 0x1f, RZ ;  /* 0x0000001f0c027819 */ /* 0x000fc600000006ff */
[----:B------:R-:W-:-:S09]  /*2820*/  ULEA UR4, UR5, UR7, 0x3 ;  /* 0x0000000705047291 */ /* 0x000fd2000f8e18ff */
[----:B------:R-:W1:Y:S02]  /*2830*/  SYNCS.PHASECHK.TRANS64.TRYWAIT P0, [UR4], R2 ;  /* 0x00000002ff0075a7 */ /* 0x000e640008001104 */
[----:B-1----:R-:W-:Y:S05]  /*2840*/  @!P0 BRA `(.L_x_44) ;  /* 0x0000006000708947 */ /* 0x002fea0003800000 */
.L_x_148:
[----:B------:R-:W-:-:S04]  /*2850*/  UIADD3 UR4, UPT, UPT, UR5, 0x1, URZ ;  /* 0x0000000105047890 */ /* 0x000fc8000fffe0ff */
[----:B------:R-:W-:-:S04]  /*2860*/  UISETP.NE.AND UP0, UPT, UR4, 0x8, UPT ;  /* 0x000000080400788c */ /* 0x000fc8000bf05270 */
[----:B------:R-:W-:Y:S02]  /*2870*/  USEL UR6, URZ, 0x1, UP0 ;  /* 0x00000001ff067887 */ /* 0x000fe40008000000 */
[----:B------:R-:W-:-:S04]  /*2880*/  USEL UR4, UR4, URZ, UP0 ;  /* 0x000000ff04047287 */ /* 0x000fc80008000000 */
[----:B------:R-:W-:Y:S01]  /*2890*/  ULEA UR5, UR4, UR7, 0x3 ;  /* 0x0000000704057291 */ /* 0x000fe2000f8e18ff */
[----:B-1----:R-:W-:-:S04]  /*28a0*/  LOP3.LUT R2, R12, UR6, RZ, 0x3c, !PT ;  /* 0x000000060c027c12 */ /* 0x002fc8000f8e3cff */
[----:B------:R-:W-:-:S04]  /*28b0*/  SHF.L.U32 R3, R2, 0x1f, RZ ;  /* 0x0000001f02037819 */ /* 0x000fc800000006ff */
[----:B------:R-:W1:Y:S02]  /*28c0*/  SYNCS.PHASECHK.TRANS64.TRYWAIT P0, [UR5], R3 ;  /* 0x00000003ff0075a7 */ /* 0x000e640008001105 */
[----:B-1----:R-:W-:Y:S05]  /*28d0*/  @!P0 BRA `(.L_x_45) ;  /* 0x0000006000648947 */ /* 0x002fea0003800000 */
.L_x_150:
[----:B------:R-:W-:-:S04]  /*28e0*/  UIADD3 UR4, UPT, UPT, UR4, 0x1, URZ ;  /* 0x0000000104047890 */ /* 0x000fc8000fffe0ff */
[----:B------:R-:W-:-:S04]  /*28f0*/  UISETP.NE.AND UP0, UPT, UR4, 0x8, UPT ;  /* 0x000000080400788c */ /* 0x000fc8000bf05270 */
[----:B------:R-:W-:Y:S02]  /*2900*/  USEL UR6, URZ, 0x1, UP0 ;  /* 0x00000001ff067887 */ /* 0x000fe40008000000 */
[----:B------:R-:W-:-:S04]  /*2910*/  USEL UR4, UR4, URZ, UP0 ;  /* 0x000000ff04047287 */ /* 0x000fc80008000000 */
[----:B------:R-:W-:Y:S01]  /*2920*/  ULEA UR5, UR4, UR7, 0x3 ;  /* 0x0000000704057291 */ /* 0x000fe2000f8e18ff */
[----:B------:R-:W-:-:S04]  /*2930*/  LOP3.LUT R2, R2, UR6, RZ, 0x3c, !PT ;  /* 0x0000000602027c12 */ /* 0x000fc8000f8e3cff */
[----:B-1----:R-:W-:-:S04]  /*2940*/  SHF.L.U32 R3, R2, 0x1f, RZ ;  /* 0x0000001f02037819 */ /* 0x002fc800000006ff */
[----:B------:R-:W1:Y:S02]  /*2950*/  SYNCS.PHASECHK.TRANS64.TRYWAIT P0, [UR5], R3 ;  /* 0x00000003ff0075a7 */ /* 0x000e640008001105 */
[----:B-1----:R-:W-:Y:S05]  /*2960*/  @!P0 BRA `(.L_x_46) ;  /* 0x0000006000588947 */ /* 0x002fea0003800000 */
.L_x_152:
        /* <DEDUP_REMOVED lines=9> */
.L_x_154:
        /* <DEDUP_REMOVED lines=9> */
.L_x_156:
        /* <DEDUP_REMOVED lines=9> */
.L_x_158:
        /* <DEDUP_REMOVED lines=9> */
.L_x_160:
[----:B------:R-:W-:-:S04]  /*2bb0*/  UIADD3 UR4, UPT, UPT, UR4, 0x1, URZ ;  /* 0x0000000104047890 */ /* 0x000fc8000fffe0ff */
[----:B------:R-:W-:-:S04]  /*2bc0*/  UISETP.NE.AND UP0, UPT, UR4, 0x8, UPT ;  /* 0x000000080400788c */ /* 0x000fc8000bf05270 */
[----:B------:R-:W-:Y:S02]  /*2bd0*/  USEL UR5, URZ, 0x1, UP0 ;  /* 0x00000001ff057887 */ /* 0x000fe40008000000 */
[----:B------:R-:W-:-:S04]  /*2be0*/  USEL UR4, UR4, URZ, UP0 ;  /* 0x000000ff04047287 */ /* 0x000fc80008000000 */
[----:B------:R-:W-:Y:S01]  /*2bf0*/  ULEA UR4, UR4, UR7, 0x3 ;  /* 0x0000000704047291 */ /* 0x000fe2000f8e18ff */
[----:B------:R-:W-:-:S04]  /*2c00*/  LOP3.LUT R2, R2, UR5, RZ, 0x3c, !PT ;  /* 0x0000000502027c12 */ /* 0x000fc8000f8e3cff */
[----:B------:R-:W-:Y:S01]  /*2c10*/  SHF.L.U32 R2, R2, 0x1f, RZ ;  /* 0x0000001f02027819 */ /* 0x000fe200000006ff */
[----:B-1----:R-:W-:-:S07]  /*2c20*/  IMAD.U32 R0, RZ, RZ, UR4 ;  /* 0x00000004ff007e24 */ /* 0x002fce000f8e00ff */
.L_x_51:
[----:B-1----:R1:W2:Y:S02]  /*2c30*/  SYNCS.PHASECHK.TRANS64.TRYWAIT P0, [R0+URZ], R2 ;  /* 0x00000002000075a7 */ /* 0x0022a400080011ff */
[----:B--2---:R-:W-:Y:S05]  /*2c40*/  @!P0 NANOSLEEP.SYNCS 0x989680 ;  /* 0x009896800000895d */ /* 0x004fea0003900000 */
[----:B------:R-:W2:Y:S02]  /*2c50*/  @!P0 SYNCS.PHASECHK.TRANS64 P0, [R0+URZ], R2 ;  /* 0x00000002000085a7 */ /* 0x000ea400080010ff */
[----:B--2---:R-:W-:Y:S05]  /*2c60*/  @P0 EXIT ;  /* 0x000000000000094d */ /* 0x004fea0003800000 */
[----:B------:R-:W-:Y:S05]  /*2c70*/  BRA `(.L_x_51) ;  /* 0xfffffffc00ec7947 */ /* 0x000fea000383ffff */
.L_x_23:
[----:B------:R-:W1:Y:S02]  /*2c80*/  S2UR UR4, SR_CgaCtaId ;  /* 0x00000000000479c3 */ /* 0x000e640000008800 */
[----:B-1----:R-:W-:-:S04]  /*2c90*/  UISETP.NE.AND UP0, UPT, UR4, URZ, UPT ;  /* 0x000000ff0400728c */ /* 0x002fc8000bf05270 */
[----:B------:R-:W-:-:S09]  /*2ca0*/  UISETP.NE.OR UP0, UPT, UR17, 0x1, UP0 ;  /* 0x000000011100788c */ /* 0x000fd20008705670 */
[----:B------:R-:W-:Y:S05]  /*2cb0*/  BRA.U UP0, `(.L_x_52) ;  /* 0x00000005004c7547 */ /* 0x000fea000b800000 */
[----:B------:R-:W1:Y:S01]  /*2cc0*/  S2UR UR5, SR_CgaCtaId ;  /* 0x00000000000579c3 */ /* 0x000e620000008800 */
[----:B------:R-:W-:Y:S01]  /*2cd0*/  UMOV UR4, 0x400 ;  /* 0x0000040000047882 */ /* 0x000fe20000000000 */
[----:B------:R-:W-:Y:S01]  /*2ce0*/  ISETP.GE.U32.AND P2, PT, R0, 0x2, PT ;  /* 0x000000020000780c */ /* 0x000fe20003f46070 */
[----:B------:R-:W-:Y:S01]  /*2cf0*/  IMAD.MOV.U32 R12, RZ, RZ, 0x1 ;  /* 0x00000001ff0c7424 */ /* 0x000fe200078e00ff */
[----:B------:R-:W-:Y:S02]  /*2d00*/  CS2R R10, SRZ ;  /* 0x00000000000a7805 */ /* 0x000fe4000001ff00 */
[----:B------:R-:W-:Y:S01]  /*2d10*/  CS2R R8, SRZ ;  /* 0x0000000000087805 */ /* 0x000fe2000001ff00 */
[----:B-1----:R-:W-:-:S03]  /*2d20*/  ULEA UR6, UR5, UR4, 0x18 ;  /* 0x0000000405067291 */ /* 0x002fc6000f8ec0ff */
[----:B------:R-:W-:-:S09]  /*2d30*/  UMOV UR5, URZ ;  /* 0x000000ff00057c82 */ /* 0x000fd20008000000 */
.L_x_56:
[----:B------:R-:W-:Y:S02]  /*2d40*/  LEA R2, R8, UR6, 0x3 ;  /* 0x0000000608027c11 */ /* 0x000fe4000f8e18ff */
[----:B------:R-:W-:-:S03]  /*2d50*/  SHF.L.U32 R4, R9, 0x1f, RZ ;  /* 0x0000001f09047819 */ /* 0x000fc600000006ff */
[----:B------:R-:W-:Y:S01]  /*2d60*/  VIADD R5, R2, 0x140 ;  /* 0x0000014002057836 */ /* 0x000fe20000000000 */
[----:B------:R-:W1:Y:S02]  /*2d70*/  SYNCS.PHASECHK.TRANS64.TRYWAIT P0, [R2+URZ+0x130], R4 ;  /* 0x00013004020075a7 */ /* 0x000e6400080011ff */
[----:B-1----:R-:W-:Y:S05]  /*2d80*/  @!P0 BRA `(.L_x_53) ;  /* 0x0000005c00c88947 */ /* 0x002fea0003800000 */
.L_x_161:
[----:B------:R-:W-:Y:S01]  /*2d90*/  ULEA UR4, UR5, UR6, 0x3 ;  /* 0x0000000605047291 */ /* 0x000fe2000f8e18ff */
[----:B-1----:R-:W-:Y:S01]  /*2da0*/  PRMT R2, RZ, 0x654, R5 ;  /* 0x00000654ff027816 */ /* 0x002fe20000000005 */
[----:B------:R-:W-:Y:S01]  /*2db0*/  @!P2 IMAD.MOV.U32 R4, RZ, RZ, 0x10 ;  /* 0x00000010ff04a424 */ /* 0x000fe200078e00ff */
[----:B------:R-:W-:Y:S01]  /*2dc0*/  SHF.L.U32 R5, R12, 0x1f, RZ ;  /* 0x0000001f0c057819 */ /* 0x000fe200000006ff */
[----:B------:R-:W-:Y:S01]  /*2dd0*/  UIADD3 UR7, UPT, UPT, UR4, 0xd0, URZ ;  /* 0x000000d004077890 */ /* 0x000fe2000fffe0ff */
[----:B------:R1:W-:Y:S05]  /*2de0*/  SYNCS.ARRIVE.TRANS64.RED.A1T0 RZ, [R2+URZ], RZ ;  /* 0x000000ff02ff79a7 */ /* 0x0003ea00081004ff */
[----:B------:R-:W-:Y:S01]  /*2df0*/  IMAD.U32 R6, RZ, RZ, UR7 ;  /* 0x00000007ff067e24 */ /* 0x000fe2000f8e00ff */
[----:B------:R-:W2:Y:S04]  /*2e00*/  SYNCS.PHASECHK.TRANS64.TRYWAIT P0, [UR4+0xe0], R5 ;  /* 0x0000e005ff0075a7 */ /* 0x000ea80008001104 */
[----:B------:R-:W-:Y:S01]  /*2e10*/  PRMT R6, R0, 0x654, R6 ;  /* 0x0000065400067816 */ /* 0x000fe20000000006 */
[----:B-12---:R-:W-:Y:S06]  /*2e20*/  @!P0 BRA `(.L_x_54) ;  /* 0x0000005c00b48947 */ /* 0x006fec0003800000 */
.L_x_163:
[----:B------:R-:W-:Y:S01]  /*2e30*/  ULEA UR8, UR5, UR6, 0x4 ;  /* 0x0000000605087291 */ /* 0x000fe2000f8e20ff */
[----:B------:R-:W-:Y:S01]  /*2e40*/  SEL R3, R6, R3, !P2 ;  /* 0x0000000306037207 */ /* 0x000fe20005000000 */
[----:B------:R-:W-:Y:S01]  /*2e50*/  UIADD3 UR9, UPT, UPT, UR4, 0xd0, URZ ;  /* 0x000000d004097890 */ /* 0x000fe2000fffe0ff */
[----:B-1----:R-:W-:Y:S01]  /*2e60*/  LEA R2, R11, UR6, 0x3 ;  /* 0x000000060b027c11 */ /* 0x002fe2000f8e18ff */
[----:B------:R-:W-:Y:S01]  /*2e70*/  UIADD3 UR8, UPT, UPT, UR8, 0x160, URZ ;  /* 0x0000016008087890 */ /* 0x000fe2000fffe0ff */
[----:B------:R1:W-:Y:S01]  /*2e80*/  @!P2 SYNCS.ARRIVE.TRANS64.RED RZ, [R3+URZ], R4 ;  /* 0x0000000403ffa9a7 */ /* 0x0003e200080004ff */
[----:B------:R-:W-:Y:S01]  /*2e90*/  UIADD3 UR4, UPT, UPT, UR5, 0x1, URZ ;  /* 0x0000000105047890 */ /* 0x000fe2000fffe0ff */
[----:B------:R-:W-:-:S03]  /*2ea0*/  VIADD R8, R8, 0x1 ;  /* 0x0000000108087836 */ /* 0x000fc60000000000 */
[----:B------:R-:W-:Y:S02]  /*2eb0*/  UISETP.NE.AND UP0, UPT, UR4, 0x2, UPT ;  /* 0x000000020400788c */ /* 0x000fe4000bf05270 */
[----:B------:R-:W-:Y:S01]  /*2ec0*/  ISETP.NE.AND P0, PT, R8, 0x2, PT ;  /* 0x000000020800780c */ /* 0x000fe20003f05270 */
[----:B------:R-:W-:Y:S06]  /*2ed0*/  UGETNEXTWORKID.BROADCAST [UR8], [UR9] ;  /* 0x00000000080073ca */ /* 0x000fec0008000100 */
[----:B------:R-:W-:Y:S02]  /*2ee0*/  USEL UR7, URZ, 0x1, UP0 ;  /* 0x00000001ff077887 */ /* 0x000fe40008000000 */
[----:B------:R-:W-:-:S04]  /*2ef0*/  USEL UR5, UR4, URZ, UP0 ;  /* 0x000000ff04057287 */ /* 0x000fc80008000000 */
[----:B------:R-:W-:Y:S02]  /*2f00*/  LOP3.LUT R12, R12, UR7, RZ, 0x3c, !PT ;  /* 0x000000070c0c7c12 */ /* 0x000fe4000f8e3cff */
[----:B-1----:R-:W-:-:S04]  /*2f10*/  SHF.L.U32 R4, R10, 0x1f, RZ ;  /* 0x0000001f0a047819 */ /* 0x002fc800000006ff */
[----:B------:R-:W1:Y:S02]  /*2f20*/  SYNCS.PHASECHK.TRANS64.TRYWAIT P1, [R2+URZ+0xd0], R4 ;  /* 0x0000d004020075a7 */ /* 0x000e6400080211ff */
[----:B-1----:R-:W-:Y:S05]  /*2f30*/  @!P1 BRA `(.L_x_55) ;  /* 0x0000005c00889947 */ /* 0x002fea0003800000 */
.L_x_164:
[C---:B-1----:R-:W-:Y:S01]  /*2f40*/  LEA R4, R11.reuse, UR6, 0x4 ;  /* 0x000000060b047c11 */ /* 0x042fe2000f8e20ff */
[----:B------:R-:W-:Y:S01]  /*2f50*/  VIADD R2, R2, 0xe0 ;  /* 0x000000e002027836 */ /* 0x000fe20000000000 */
[----:B------:R-:W-:Y:S01]  /*2f60*/  SEL R8, R8, RZ, P0 ;  /* 0x000000ff08087207 */ /* 0x000fe20000000000 */
[----:B------:R-:W-:-:S03]  /*2f70*/  VIADD R11, R11, 0x1 ;  /* 0x000000010b0b7836 */ /* 0x000fc60000000000 */
[----:B------:R-:W1:Y:S01]  /*2f80*/  LDS.128 R4, [R4+0x160] ;  /* 0x0001600004047984 */ /* 0x000e620000000c00 */
[----:B------:R-:W-:Y:S02]  /*2f90*/  PRMT R2, RZ, 0x654, R2 ;  /* 0x00000654ff027816 */ /* 0x000fe40000000002 */
[C---:B------:R-:W-:Y:S01]  /*2fa0*/  ISETP.NE.AND P1, PT, R11.reuse, 0x2, PT ;  /* 0x000000020b00780c */ /* 0x040fe20003f25270 */
[----:B------:R-:W-:Y:S01]  /*2fb0*/  @!PT LDS RZ, [RZ] ;  /* 0x00000000fffff984 */ /* 0x000fe20000000800 */
[----:B------:R-:W-:Y:S01]  /*2fc0*/  @!PT LDS RZ, [RZ] ;  /* 0x00000000fffff984 */ /* 0x000fe20000000800 */
[----:B------:R-:W-:Y:S01]  /*2fd0*/  @!PT LDS RZ, [RZ] ;  /* 0x00000000fffff984 */ /* 0x000fe20000000800 */
[----:B------:R-:W-:Y:S01]  /*2fe0*/  @!PT LDS RZ, [RZ] ;  /* 0x00000000fffff984 */ /* 0x000fe20000000800 */
[----:B------:R2:W-:Y:S06]  /*2ff0*/  MEMBAR.ALL.CTA ;  /* 0x0000000000007992 */ /* 0x0005ec0000008000 */
[----:B--2---:R-:W2:Y:S01]  /*3000*/  FENCE.VIEW.ASYNC.S ;  /* 0x00000000000073c6 */ /* 0x004ea20000000000 */
[----:B------:R-:W-:Y:S01]  /*3010*/  SEL R11, R11, RZ, P1 ;  /* 0x000000ff0b0b7207 */ /* 0x000fe20000800000 */
[----:B--2---:R2:W-:Y:S01]  /*3020*/  SYNCS.ARRIVE.TRANS64.RED.A1T0 RZ, [R2+URZ], RZ ;  /* 0x000000ff02ff79a7 */ /* 0x0045e200081004ff */
[----:B-1----:R-:W-:-:S02]  /*3030*/  LOP3.LUT P3, RZ, R6, 0x1, RZ, 0xc0, !PT ;  /* 0x0000000106ff7812 */ /* 0x002fc4000786c0ff */
[----:B------:R-:W-:-:S04]  /*3040*/  SEL R4, RZ, 0x1, P1 ;  /* 0x00000001ff047807 */ /* 0x000fc80000800000 */
[----:B------:R-:W-:Y:S02]  /*3050*/  LOP3.LUT R10, R10, R4, RZ, 0x3c, !PT ;  /* 0x000000040a0a7212 */ /* 0x000fe400078e3cff */
[----:B--2---:R-:W-:-:S04]  /*3060*/  SEL R2, RZ, 0x1, P0 ;  /* 0x00000001ff027807 */ /* 0x004fc80000000000 */
[----:B------:R-:W-:Y:S01]  /*3070*/  LOP3.LUT R9, R9, R2, RZ, 0x3c, !PT ;  /* 0x0000000209097212 */ /* 0x000fe200078e3cff */
[----:B------:R-:W-:Y:S06]  /*3080*/  @P3 BRA `(.L_x_56) ;  /* 0xfffffffc002c3947 */ /* 0x000fec000383ffff */
[----:B------:R-:W-:Y:S01]  /*3090*/  ULEA UR4, UR5, UR6, 0x3 ;  /* 0x0000000605047291 */ /* 0x000fe2000f8e18ff */
[----:B------:R-:W-:-:S08]  /*30a0*/  SHF.L.U32 R2, R12, 0x1f, RZ ;  /* 0x0000001f0c027819 */ /* 0x000fd000000006ff */
[----:B------:R-:W1:Y:S02]  /*30b0*/  SYNCS.PHASECHK.TRANS64 P0, [UR4+0xe0], R2 ;  /* 0x0000e002ff0075a7 */ /* 0x000e640008001004 */
[----:B-1----:R-:W-:Y:S05]  /*30c0*/  @P0 BRA `(.L_x_57) ;  /* 0x0000000000080947 */ /* 0x002fea0003800000 */
[----:B------:R-:W1:Y:S02]  /*30d0*/  SYNCS.PHASECHK.TRANS64.TRYWAIT P0, [UR4+0xe0], R2 ;  /* 0x0000e002ff0075a7 */ /* 0x000e640008001104 */
[----:B-1----:R-:W-:Y:S05]  /*30e0*/  @!P0 BRA `(.L_x_58) ;  /* 0x0000005c00308947 */ /* 0x002fea0003800000 */
.L_x_57:
[----:B------:R-:W-:-:S04]  /*30f0*/  UIADD3 UR7, UPT, UPT, UR5, 0x1, URZ ;  /* 0x0000000105077890 */ /* 0x000fc8000fffe0ff */
[----:B------:R-:W-:-:S04]  /*3100*/  UISETP.NE.AND UP0, UPT, UR7, 0x2, UPT ;  /* 0x000000020700788c */ /* 0x000fc8000bf05270 */
[----:B------:R-:W-:Y:S02]  /*3110*/  USEL UR8, URZ, 0x1, UP0 ;  /* 0x00000001ff087887 */ /* 0x000fe40008000000 */
[----:B------:R-:W-:-:S04]  /*3120*/  USEL UR7, UR7, URZ, UP0 ;  /* 0x000000ff07077287 */ /* 0x000fc80008000000 */
[----:B------:R-:W-:Y:S01]  /*3130*/  ULEA UR7, UR7, UR6, 0x3 ;  /* 0x0000000607077291 */ /* 0x000fe2000f8e18ff */
[----:B-1----:R-:W-:-:S04]  /*3140*/  LOP3.LUT R2, R12, UR8, RZ, 0x3c, !PT ;  /* 0x000000080c027c12 */ /* 0x002fc8000f8e3cff */
[----:B------:R-:W-:-:S04]  /*3150*/  SHF.L.U32 R0, R2, 0x1f, RZ ;  /* 0x0000001f02007819 */ /* 0x000fc800000006ff */
[----:B------:R-:W1:Y:S02]  /*3160*/  SYNCS.PHASECHK.TRANS64 P0, [UR7+0xe0], R0 ;  /* 0x0000e000ff0075a7 */ /* 0x000e640008001007 */
[----:B-1----:R-:W-:Y:S05]  /*3170*/  @P0 EXIT ;  /* 0x000000000000094d */ /* 0x002fea0003800000 */
[----:B------:R-:W-:Y:S02]  /*3180*/  SHF.L.U32 R2, R2, 0x1f, RZ ;  /* 0x0000001f02027819 */ /* 0x000fe400000006ff */
[----:B------:R-:W-:-:S07]  /*3190*/  MOV R0, UR7 ;  /* 0x0000000700007c02 */ /* 0x000fce0008000f00 */
.L_x_59:
[----:B-1----:R1:W2:Y:S02]  /*31a0*/  SYNCS.PHASECHK.TRANS64.TRYWAIT P0, [R0+URZ+0xe0], R2 ;  /* 0x0000e002000075a7 */ /* 0x0022a400080011ff */
[----:B--2---:R-:W-:Y:S05]  /*31b0*/  @!P0 NANOSLEEP.SYNCS 0x989680 ;  /* 0x009896800000895d */ /* 0x004fea0003900000 */
[----:B------:R-:W2:Y:S02]  /*31c0*/  @!P0 SYNCS.PHASECHK.TRANS64 P0, [R0+URZ+0xe0], R2 ;  /* 0x0000e002000085a7 */ /* 0x000ea400080010ff */
[----:B--2---:R-:W-:Y:S05]  /*31d0*/  @P0 EXIT ;  /* 0x000000000000094d */ /* 0x004fea0003800000 */
[----:B------:R-:W-:Y:S05]  /*31e0*/  BRA `(.L_x_59) ;  /* 0xfffffffc00ec7947 */ /* 0x000fea000383ffff */
.L_x_52:
[----:B------:R-:W-:Y:S05]  /*31f0*/  BRA.U UP4, `(.L_x_60) ;  /* 0x0000000d04d87547 */ /* 0x000fea000b800000 */
[----:B------:R-:W1:Y:S01]  /*3200*/  S2UR UR7, SR_CgaCtaId ;  /* 0x00000000000779c3 */ /* 0x000e620000008800 */
[----:B------:R-:W-:Y:S01]  /*3210*/  UMOV UR4, 0x40 ;  /* 0x0000004000047882 */ /* 0x000fe20000000000 */
[----:B------:R-:W-:Y:S01]  /*3220*/  NOP ;  /* 0x0000000000007918 */ /* 0x000fe20000000000 */
[----:B------:R-:W-:Y:S01]  /*3230*/  UMOV UR6, 0x400 ;  /* 0x0000040000067882 */ /* 0x000fe20000000000 */
[----:B-1----:R-:W-:Y:S02]  /*3240*/  ULEA UR5, UR7, UR4, 0x18 ;  /* 0x0000000407057291 */ /* 0x002fe4000f8ec0ff */
[----:B------:R-:W-:-:S07]  /*3250*/  ULEA UR6, UR7, UR6, 0x18 ;  /* 0x0000000607067291 */ /* 0x000fce000f8ec0ff */
[----:B------:R-:W1:Y:S02]  /*3260*/  LDS.U8 R0, [UR5+0x1c] ;  /* 0x00001c05ff007984 */ /* 0x000e640008000000 */
[----:B-1----:R-:W-:-:S13]  /*3270*/  ISETP.NE.AND P0, PT, R0, RZ, PT ;  /* 0x000000ff0000720c */ /* 0x002fda0003f05270 */
[----:B------:R-:W-:Y:S05]  /*3280*/  @P0 BRA `(.L_x_61) ;  /* 0x0000000000580947 */ /* 0x000fea0003800000 */
[----:B------:R-:W-:-:S13]  /*3290*/  ELECT P0, URZ, PT ;  /* 0x0000000000ff782f */ /* 0x000fda0003800000 */
[----:B------:R-:W-:Y:S05]  /*32a0*/  @!P0 BRA `(.L_x_62) ;  /* 0x0000000000608947 */ /* 0x000fea0003800000 */
[----:B------:R-:W-:Y:S01]  /*32b0*/  UMOV UR4, 0x10 ;  /* 0x0000001000047882 */ /* 0x000fe20000000000 */
[----:B------:R-:W-:Y:S01]  /*32c0*/  HFMA2 R0, -RZ, RZ, 0, 5.9604644775390625e-08 ;  /* 0x00000001ff007431 */ /* 0x000fe200000001ff */
[----:B------:R-:W-:-:S03]  /*32d0*/  MOV R3, 0xffff ;  /* 0x0000ffff00037802 */ /* 0x000fc60000000f00 */
[----:B------:R-:W-:Y:S04]  /*32e0*/  DEPBAR.LE SB1, 0x36 ;  /* 0x00009d800000791a */ /* 0x000fe80000000000 */
[----:B------:R-:W1:Y:S02]  /*32f0*/  UTCATOMSWS.FIND_AND_SET.ALIGN UP0, UR4, UR4 ;  /* 0x00000004000475e3 */ /* 0x000e640008000800 */
[----:B-1----:R-:W-:Y:S01]  /*3300*/  MOV R4, UR4 ;  /* 0x0000000400047c02 */ /* 0x002fe20008000f00 */
[----:B------:R-:W-:Y:S06]  /*3310*/  BRA.U UP0, `(.L_x_63) ;  /* 0x0000000100187547 */ /* 0x000fec000b800000 */
.L_x_64:
[----:B------:R-:W-:Y:S05]  /*3320*/  NANOSLEEP 0x64 ;  /* 0x000000640000795d */ /* 0x000fea0003800000 */
[----:B------:R-:W-:-:S05]  /*3330*/  UMOV UR4, 0x10 ;  /* 0x0000001000047882 */ /* 0x000fca0000000000 */
[----:B------:R-:W-:Y:S04]  /*3340*/  DEPBAR.LE SB1, 0x36 ;  /* 0x00009d800000791a */ /* 0x000fe80000000000 */
[----:B------:R-:W1:Y:S02]  /*3350*/  UTCATOMSWS.FIND_AND_SET.ALIGN UP0, UR4, UR4 ;  /* 0x00000004000475e3 */ /* 0x000e640008000800 */
[----:B-1----:R-:W-:Y:S01]  /*3360*/  MOV R4, UR4 ;  /* 0x0000000400047c02 */ /* 0x002fe20008000f00 */
[----:B------:R-:W-:Y:S05]  /*3370*/  BRA.U !UP0, `(.L_x_64) ;  /* 0xfffffffd08e87547 */ /* 0x000fea000b83ffff */
.L_x_63:
[-C--:B------:R-:W-:Y:S02]  /*3380*/  SHF.L.U32 R3, R3, R4.reuse, RZ ;  /* 0x0000000403037219 */ /* 0x080fe400000006ff */
[----:B------:R-:W-:Y:S01]  /*3390*/  SHF.L.U32 R0, R0, R4, RZ ;  /* 0x0000000400007219 */ /* 0x000fe200000006ff */
[----:B------:R-:W-:Y:S02]  /*33a0*/  IMAD.SHL.U32 R4, R4, 0x20, RZ ;  /* 0x0000002004047824 */ /* 0x000fe400078e00ff */
[----:B------:R1:W-:Y:S04]  /*33b0*/  ATOMS.OR RZ, [UR5+0x14], R3 ;  /* 0x00001403ffff798c */ /* 0x0003e8000b000005 */
[----:B------:R1:W-:Y:S04]  /*33c0*/  ATOMS.OR RZ, [UR5+0x18], R0 ;  /* 0x00001800ffff798c */ /* 0x0003e8000b000005 */
[----:B------:R1:W-:Y:S01]  /*33d0*/  STS [UR6+0x180], R4 ;  /* 0x00018004ff007988 */ /* 0x0003e20008000806 */
[----:B------:R-:W-:Y:S05]  /*33e0*/  BRA `(.L_x_62) ;  /* 0x0000000000107947 */ /* 0x000fea0003800000 */
.L_x_61:
[----:B------:R-:W-:Y:S02]  /*33f0*/  MOV R0, 0xffffffff ;  /* 0xffffffff00007802 */ /* 0x000fe40000000f00 */
[----:B------:R-:W-:-:S03]  /*3400*/  MOV R4, 0x3430 ;  /* 0x0000343000047802 */ /* 0x000fc60000000f00 */
[----:B------:R1:W-:Y:S04]  /*3410*/  STS [UR6+0x180], R0 ;  /* 0x00018000ff007988 */ /* 0x0003e80008000806 */
[----:B-1---5:R-:W-:Y:S05]  /*3420*/  CALL.REL.NOINC `($__internal_1_$__cuda_sm10x_tcgen05_guardrail_trap_phase_invalid_during_alloc) ;  /* 0x0000006000787944 */ /* 0x022fea0003c00000 */
.L_x_62:
[----:B------:R-:W-:Y:S05]  /*3430*/  WARPSYNC.ALL ;  /* 0x0000000000007948 */ /* 0x000fea0003800000 */
[----:B------:R-:W2:Y:S01]  /*3440*/  S2UR UR4, SR_CgaCtaId ;  /* 0x00000000000479c3 */ /* 0x000ea20000008800 */
[----:B------:R-:W-:Y:S01]  /*3450*/  UMOV UR26, 0x400 ;  /* 0x00000400001a7882 */ /* 0x000fe20000000000 */
[----:B------:R-:W-:-:S06]  /*3460*/  NOP ;  /* 0x0000000000007918 */ /* 0x000fcc0000000000 */
[----:B------:R-:W-:Y:S06]  /*3470*/  BAR.ARV 0x6, 0xa0 ;  /* 0x0182800000007b1d */ /* 0x000fec0000002000 */
[----:B------:R-:W3:Y:S01]  /*3480*/  LDCU UR5, c[0x0][0x38c] ;  /* 0x00007180ff0577ac */ /* 0x000ee20008000800 */
[----:B------:R-:W-:Y:S01]  /*3490*/  LOP3.LUT R2, R2, 0xffff, RZ, 0xc0, !PT ;  /* 0x0000ffff02027812 */ /* 0x000fe200078ec0ff */
[----:B------:R-:W-:Y:S01]  /*34a0*/  IMAD.MOV.U32 R11, RZ, RZ, 0x1 ;  /* 0x00000001ff0b7424 */ /* 0x000fe200078e00ff */
[----:B------:R-:W-:Y:S01]  /*34b0*/  CS2R R8, SRZ ;  /* 0x0000000000087805 */ /* 0x000fe2000001ff00 */
[----:B------:R-:W4:Y:S01]  /*34c0*/  LDCU UR7, c[0x0][0x38c] ;  /* 0x00007180ff0777ac */ /* 0x000f220008000800 */
[----:B------:R-:W-:Y:S01]  /*34d0*/  R2UR UR27, R2 ;  /* 0x00000000021b72ca */ /* 0x000fe200000e0000 */
[----:B------:R-:W-:Y:S01]  /*34e0*/  IMAD.MOV.U32 R10, RZ, RZ, RZ ;  /* 0x000000ffff0a7224 */ /* 0x000fe200078e00ff */
[----:B------:R-:W-:Y:S01]  /*34f0*/  UMOV UR30, URZ ;  /* 0x000000ff001e7c82 */ /* 0x000fe20008000000 */
[----:B------:R-:W-:Y:S01]  /*3500*/  UMOV UR24, URZ ;  /* 0x000000ff00187c82 */ /* 0x000fe20008000000 */
[----:B--2---:R-:W-:Y:S01]  /*3510*/  ULEA UR26, UR4, UR26, 0x18 ;  /* 0x0000001a041a7291 */ /* 0x004fe2000f8ec0ff */
[----:B------:R-:W-:Y:S01]  /*3520*/  UMOV UR38, 0x0 ;  /* 0x0000000000267882 */ /* 0x000fe20000000000 */
[----:B------:R-:W-:-:S02]  /*3530*/  UMOV UR39, 0x4200490 ;  /* 0x0420049000277882 */ /* 0x000fc40000000000 */
[----:B------:R-:W-:Y:S02]  /*3540*/  UIADD3 UR4, UPT, UPT, UR26, 0x4400, URZ ;  /* 0x000044001a047890 */ /* 0x000fe4000fffe0ff */
[----:B------:R-:W-:Y:S02]  /*3550*/  UIADD3 UR6, UPT, UPT, UR26, 0x14400, URZ ;  /* 0x000144001a067890 */ /* 0x000fe4000fffe0ff */
[----:B---3--:R-:W-:Y:S01]  /*3560*/  UIADD3 UR5, UPT, UPT, UR5, 0x3f, URZ ;  /* 0x0000003f05057890 */ /* 0x008fe2000fffe0ff */
[----:B-1----:R-:W1:Y:S01]  /*3570*/  LDS R0, [UR26+0x180] ;  /* 0x0001801aff007984 */ /* 0x002e620008000800 */
[----:B------:R-:W-:Y:S01]  /*3580*/  UMOV UR36, 0x0 ;  /* 0x0000000000247882 */ /* 0x000fe20000000000 */
[----:B------:R-:W-:Y:S01]  /*3590*/  UMOV UR37, 0x4200490 ;  /* 0x0420049000257882 */ /* 0x000fe20000000000 */
[----:B------:R-:W-:Y:S02]  /*35a0*/  USHF.R.S32.HI UR40, URZ, 0x1f, UR5 ;  /* 0x0000001fff287899 */ /* 0x000fe40008011405 */
[----:B----4-:R-:W-:-:S02]  /*35b0*/  UISETP.GE.AND UP4, UPT, UR7, 0x1, UPT ;  /* 0x000000010700788c */ /* 0x010fc4000bf86270 */
[----:B------:R-:W-:Y:S02]  /*35c0*/  ULEA.HI UR40, UR40, UR5, URZ, 0x6 ;  /* 0x0000000528287291 */ /* 0x000fe4000f8f30ff */
[----:B------:R-:W-:Y:S02]  /*35d0*/  USHF.R.U32.HI UR5, URZ, 0x4, UR4 ;  /* 0x00000004ff057899 */ /* 0x000fe40008011604 */
[----:B------:R-:W-:Y:S02]  /*35e0*/  USHF.R.S32.HI UR40, URZ, 0x6, UR40 ;  /* 0x00000006ff287899 */ /* 0x000fe40008011428 */
[----:B------:R-:W-:Y:S02]  /*35f0*/  USHF.R.U32.HI UR4, URZ, 0x4, UR6 ;  /* 0x00000004ff047899 */ /* 0x000fe40008011606 */
[----:B------:R-:W-:Y:S02]  /*3600*/  UISETP.LT.AND UP0, UPT, UR40, 0x1, UPT ;  /* 0x000000012800788c */ /* 0x000fe4000bf01270 */
[----:B------:R-:W-:-:S02]  /*3610*/  ULOP3.LUT UR5, UR5, 0x3fff, URZ, 0xc0, !UPT ;  /* 0x00003fff05057892 */ /* 0x000fc4000f8ec0ff */
[----:B------:R-:W-:Y:S02]  /*3620*/  ULOP3.LUT UR4, UR4, 0x3fff, URZ, 0xc0, !UPT ;  /* 0x00003fff04047892 */ /* 0x000fe4000f8ec0ff */
[----:B------:R-:W-:Y:S02]  /*3630*/  USEL UR41, UR40, 0x1, !UP0 ;  /* 0x0000000128297887 */ /* 0x000fe4000c000000 */
[----:B------:R-:W-:Y:S02]  /*3640*/  ULOP3.LUT UR28, UR5, 0x10000, URZ, 0xfc, !UPT ;  /* 0x00010000051c7892 */ /* 0x000fe4000f8efcff */
[----:B------:R-:W-:Y:S02]  /*3650*/  ULOP3.LUT UR29, UR4, 0x10000, URZ, 0xfc, !UPT ;  /* 0x00010000041d7892 */ /* 0x000fe4000f8efcff */
[----:B------:R-:W-:Y:S01]  /*3660*/  UIADD3 UR41, UPT, UPT, -UR41, URZ, URZ ;  /* 0x000000ff29297290 */ /* 0x000fe2000fffe1ff */
[----:B------:R-:W-:Y:S01]  /*3670*/  UMOV UR34, 0x0 ;  /* 0x0000000000227882 */ /* 0x000fe20000000000 */
[----:B------:R-:W-:Y:S01]  /*3680*/  UMOV UR35, 0x4200490 ;  /* 0x0420049000237882 */ /* 0x000fe20000000000 */
[----:B------:R-:W-:Y:S01]  /*3690*/  UMOV UR32, 0x0 ;  /* 0x0000000000207882 */ /* 0x000fe20000000000 */
[----:B------:R-:W-:Y:S01]  /*36a0*/  UMOV UR33, 0x4200490 ;  /* 0x0420049000217882 */ /* 0x000fe20000000000 */
[----:B-1----:R-:W-:-:S15]  /*36b0*/  R2UR UR42, R0 ;  /* 0x00000000002a72ca */ /* 0x002fde00000e0000 */
.L_x_71:
[----:B------:R-:W-:Y:S02]  /*36c0*/  LEA R0, R10, UR26, 0x3 ;  /* 0x0000001a0a007c11 */ /* 0x000fe4000f8e18ff */
[----:B------:R-:W-:Y:S02]  /*36d0*/  SHF.L.U32 R2, R9, 0x1f, RZ ;  /* 0x0000001f09027819 */ /* 0x000fe400000006ff */
[----:B------:R-:W-:Y:S01]  /*36e0*/  PLOP3.LUT P0, PT, PT, PT, UP4, 0x80, 0x8 ;  /* 0x000000000008781c */ /* 0x000fe20003f0f048 */
[----:B------:R-:W-:Y:S01]  /*36f0*/  VIADD R3, R0, 0xe0 ;  /* 0x000000e000037836 */ /* 0x000fe20000000000 */
[----:B-1----:R-:W1:Y:S02]  /*3700*/  SYNCS.PHASECHK.TRANS64.TRYWAIT P1, [R0+URZ+0xd0], R2 ;  /* 0x0000d002000075a7 */ /* 0x002e6400080211ff */
[----:B-1-3--:R-:W-:Y:S09]  /*3710*/  @!P1 BRA `(.L_x_65) ;  /* 0x0000005400bc9947 */ /* 0x00aff20003800000 */
.L_x_166:
[----:B------:R-:W-:Y:S01]  /*3720*/  LEA R4, R10, UR26, 0x4 ;  /* 0x0000001a0a047c11 */ /* 0x000fe2000f8e20ff */
[----:B------:R-:W-:Y:S01]  /*3730*/  @UP4 ULEA UR4, UR24, UR26, 0x3 ;  /* 0x0000001a18044291 */ /* 0x000fe2000f8e18ff */
[----:B------:R-:W-:Y:S01]  /*3740*/  PLOP3.LUT P2, PT, PT, PT, PT, 0x80, 0x8 ;  /* 0x000000000008781c */ /* 0x000fe20003f4f070 */
[----:B------:R-:W-:Y:S01]  /*3750*/  ULEA UR31, UR30, UR26, 0x3 ;  /* 0x0000001a1e1f7291 */ /* 0x000fe2000f8e18ff */
[----:B------:R-:W-:Y:S02]  /*3760*/  PRMT R3, RZ, 0x654, R3 ;  /* 0x00000654ff037816 */ /* 0x000fe40000000003 */
[----:B------:R-:W2:Y:S01]  /*3770*/  LDS.128 R4, [R4+0x160] ;  /* 0x0001600004047984 */ /* 0x000ea20000000c00 */
[----:B-1----:R-:W-:Y:S02]  /*3780*/  @P0 SHF.L.U32 R2, R8, 0x1f, RZ ;  /* 0x0000001f08020819 */ /* 0x002fe400000006ff */
[----:B------:R-:W-:Y:S01]  /*3790*/  SHF.L.U32 R0, R11, 0x1f, RZ ;  /* 0x0000001f0b007819 */ /* 0x000fe200000006ff */
[----:B------:R-:W-:Y:S01]  /*37a0*/  @!PT LDS RZ, [RZ] ;  /* 0x00000000fffff984 */ /* 0x000fe20000000800 */
[----:B------:R-:W-:Y:S01]  /*37b0*/  @!PT LDS RZ, [RZ] ;  /* 0x00000000fffff984 */ /* 0x000fe20000000800 */
[----:B------:R-:W-:Y:S01]  /*37c0*/  @!PT LDS RZ, [RZ] ;  /* 0x00000000fffff984 */ /* 0x000fe20000000800 */
[----:B------:R-:W-:Y:S01]  /*37d0*/  @!PT LDS RZ, [RZ] ;  /* 0x00000000fffff984 */ /* 0x000fe20000000800 */
[----:B------:R1:W-:Y:S06]  /*37e0*/  MEMBAR.ALL.CTA ;  /* 0x0000000000007992 */ /* 0x0003ec0000008000 */
[----:B-1----:R-:W1:Y:S02]  /*37f0*/  FENCE.VIEW.ASYNC.S ;  /* 0x00000000000073c6 */ /* 0x002e640000000000 */
[----:B-1----:R1:W-:Y:S01]  /*3800*/  SYNCS.ARRIVE.TRANS64.RED.A1T0 RZ, [R3+URZ], RZ ;  /* 0x000000ff03ff79a7 */ /* 0x0023e200081004ff */
[----:B------:R1:W3:Y:S01]  /*3810*/  @P0 SYNCS.PHASECHK.TRANS64.TRYWAIT P2, [UR4], R2 ;  /* 0x00000002ff0005a7 */ /* 0x0002e20008041104 */
[----:B------:R-:W-:Y:S01]  /*3820*/  ULEA.HI UR4, UR30, UR30, URZ, 0x1 ;  /* 0x0000001e1e047291 */ /* 0x000fe2000f8f08ff */
[----:B--2---:R-:W-:-:S03]  /*3830*/  LOP3.LUT P1, RZ, R6, 0x1, RZ, 0xc0, !PT ;  /* 0x0000000106ff7812 */ /* 0x004fc6000782c0ff */
[----:B------:R-:W-:Y:S02]  /*3840*/  USHF.L.U32 UR11, UR4, 0x6, URZ ;  /* 0x00000006040b7899 */ /* 0x000fe400080006ff */
[----:B------:R-:W-:Y:S02]  /*3850*/  ULOP3.LUT UR4, UR4, 0xffe, URZ, 0xc0, !UPT ;  /* 0x00000ffe04047892 */ /* 0x000fe4000f8ec0ff */
[----:B------:R-:W-:Y:S02]  /*3860*/  ULOP3.LUT UR11, UR11, 0xffffff80, URZ, 0xc0, !UPT ;  /* 0xffffff800b0b7892 */ /* 0x000fe4000f8ec0ff */
[----:B------:R-:W-:Y:S02]  /*3870*/  UIADD3 UR4, UPT, UPT, -UR4, UR30, URZ ;  /* 0x0000001e04047290 */ /* 0x000fe4000fffe1ff */
[----:B------:R-:W-:Y:S01]  /*3880*/  UIADD3 UR11, UPT, UPT, UR42, UR11, URZ ;  /* 0x0000000b2a0b7290 */ /* 0x000fe2000fffe0ff */
[----:B------:R-:W2:Y:S03]  /*3890*/  SYNCS.PHASECHK.TRANS64.TRYWAIT P0, [UR31+0x110], R0 ;  /* 0x00011000ff0075a7 */ /* 0x000ea6000800111f */
[----:B------:R-:W-:Y:S01]  /*38a0*/  ULEA UR11, UR4, UR11, 0x14 ;  /* 0x0000000b040b7291 */ /* 0x000fe2000f8ea0ff */
[----:B-123--:R-:W-:Y:S11]  /*38b0*/  @!P0 BRA `(.L_x_66) ;  /* 0x0000005400688947 */ /* 0x00eff60003800000 */
.L_x_168:
[----:B------:R-:W-:Y:S01]  /*38c0*/  IADD3 R10, PT, PT, R10, 0x1, RZ ;  /* 0x000000010a0a7810 */ /* 0x000fe20007ffe0ff */
[----:B------:R-:W-:Y:S06]  /*38d0*/  BRA.U !UP4, `(.L_x_67) ;  /* 0x000000010cc07547 */ /* 0x000fec000b800000 */
[----:B------:R-:W-:Y:S01]  /*38e0*/  UPLOP3.LUT UP2, UPT, UPT, UPT, UPT, 0x40, 0x4 ;  /* 0x000000000004789c */ /* 0x000fe20003f4e870 */
[----:B------:R-:W-:Y:S01]  /*38f0*/  UMOV UR23, UR41 ;  /* 0x0000002900177c82 */ /* 0x000fe20008000000 */
[----:B------:R-:W-:Y:S01]  /*3900*/  UMOV UR22, UR40 ;  /* 0x0000002800167c82 */ /* 0x000fe20008000000 */
[----:B------:R-:W-:-:S08]  /*3910*/  UMOV UR10, UR24 ;  /* 0x00000018000a7c82 */ /* 0x000fd00008000000 */
.L_x_70:
[----:B------:R-:W-:Y:S02]  /*3920*/  UIADD3 UR23, UPT, UPT, UR23, 0x1, URZ ;  /* 0x0000000117177890 */ /* 0x000fe4000fffe0ff */
[----:B--2---:R-:W-:Y:S02]  /*3930*/  ULEA UR5, UR10, UR26, 0x3 ;  /* 0x0000001a0a057291 */ /* 0x004fe4000f8e18ff */
[----:B------:R-:W-:Y:S01]  /*3940*/  UISETP.NE.AND UP3, UPT, UR23, URZ, UPT ;  /* 0x000000ff1700728c */ /* 0x000fe2000bf65270 */
[----:B---3--:R-:W-:Y:S10]  /*3950*/  @P2 BRA `(.L_x_68) ;  /* 0x00000000000c2947 */ /* 0x008ff40003800000 */
[----:B-1----:R-:W-:Y:S04]  /*3960*/  SHF.L.U32 R2, R8, 0x1f, RZ ;  /* 0x0000001f08027819 */ /* 0x002fe800000006ff */
[----:B------:R-:W1:Y:S02]  /*3970*/  SYNCS.PHASECHK.TRANS64.TRYWAIT P0, [UR5], R2 ;  /* 0x00000002ff0075a7 */ /* 0x000e640008001105 */
[----:B-1----:R-:W-:Y:S05]  /*3980*/  @!P0 BRA `(.L_x_69) ;  /* 0x00000054004c8947 */ /* 0x002fea0003800000 */
.L_x_68:
[----:B------:R-:W-:Y:S01]  /*3990*/  UISETP.NE.AND UP0, UPT, UR22, 0x1, UPT ;  /* 0x000000011600788c */ /* 0x000fe2000bf05270 */
[----:B------:R-:W-:Y:S01]  /*39a0*/  PLOP3.LUT P2, PT, PT, PT, PT, 0x80, 0x8 ;  /* 0x000000000008781c */ /* 0x000fe20003f4f070 */
[----:B------:R-:W-:Y:S02]  /*39b0*/  UIADD3 UR4, UPT, UPT, UR10, 0x1, URZ ;  /* 0x000000010a047890 */ /* 0x000fe4000fffe0ff */
[----:B------:R-:W-:Y:S02]  /*39c0*/  UIADD3 UR25, UPT, UPT, UR5, 0x40, URZ ;  /* 0x0000004005197890 */ /* 0x000fe4000fffe0ff */
[----:B------:R-:W-:Y:S01]  /*39d0*/  UISETP.NE.AND UP1, UPT, UR4, 0x8, UPT ;  /* 0x000000080400788c */ /* 0x000fe2000bf25270 */
[----:B------:R-:W-:Y:S01]  /*39e0*/  PLOP3.LUT P0, PT, PT, PT, UP0, 0x80, 0x8 ;  /* 0x000000000008781c */ /* 0x000fe20003f0f008 */
[----:B------:R-:W-:Y:S02]  /*39f0*/  UIADD3 UR22, UPT, UPT, UR22, -0x1, URZ ;  /* 0xffffffff16167890 */ /* 0x000fe4000fffe0ff */
[----:B------:R-:W-:Y:S02]  /*3a00*/  USEL UR6, URZ, 0x1, UP1 ;  /* 0x00000001ff067887 */ /* 0x000fe40008800000 */
[----:B------:R-:W-:Y:S01]  /*3a10*/  USEL UR24, UR4, URZ, UP1 ;  /* 0x000000ff04187287 */ /* 0x000fe20008800000 */
[----:B------:R-:W-:Y:S01]  /*3a20*/  UMOV UR7, 0x40004040 ;  /* 0x4000404000077882 */ /* 0x000fe20000000000 */
[----:B------:R-:W-:Y:S02]  /*3a30*/  UMOV UR5, 0x40004040 ;  /* 0x4000404000057882 */ /* 0x000fe40000000000 */
[----:B------:R-:W-:Y:S01]  /*3a40*/  @UP0 ULEA UR4, UR24, UR26, 0x3 ;  /* 0x0000001a18040291 */ /* 0x000fe2000f8e18ff */
[----:B------:R-:W-:Y:S01]  /*3a50*/  LOP3.LUT R8, R8, UR6, RZ, 0x3c, !PT ;  /* 0x0000000608087c12 */ /* 0x000fe2000f8e3cff */
[----:B------:R-:W-:Y:S01]  /*3a60*/  ULEA UR6, UR10, UR29, 0xa ;  /* 0x0000001d0a067291 */ /* 0x000fe2000f8e50ff */
[----:B------:R-:W-:Y:S02]  /*3a70*/  UMOV UR21, 0x40004040 ;  /* 0x4000404000157882 */ /* 0x000fe40000000000 */
[----:B-1----:R-:W-:Y:S01]  /*3a80*/  @P0 SHF.L.U32 R0, R8, 0x1f, RZ ;  /* 0x0000001f08000819 */ /* 0x002fe200000006ff */
[----:B------:R-:W-:Y:S02]  /*3a90*/  UIADD3 UR20, UPT, UPT, UR6, 0x2, URZ ;  /* 0x0000000206147890 */ /* 0x000fe4000fffe0ff */
[----:B------:R-:W-:Y:S01]  /*3aa0*/  UIADD3 UR16, UPT, UPT, UR6, 0x4, URZ ;  /* 0x0000000406107890 */ /* 0x000fe2000fffe0ff */
[----:B------:R2:W3:Y:S01]  /*3ab0*/  @P0 SYNCS.PHASECHK.TRANS64.TRYWAIT P2, [UR4], R0 ;  /* 0x00000000ff0005a7 */ /* 0x0004e20008041104 */
[----:B------:R-:W-:Y:S02]  /*3ac0*/  ULEA UR4, UR10, UR28, 0x9 ;  /* 0x0000001c0a047291 */ /* 0x000fe4000f8e48ff */
[----:B------:R-:W-:Y:S02]  /*3ad0*/  UIADD3 UR12, UPT, UPT, UR6, 0x6, URZ ;  /* 0x00000006060c7890 */ /* 0x000fe4000fffe0ff */
[----:B------:R-:W-:Y:S02]  /*3ae0*/  UIADD3 UR18, UPT, UPT, UR4, 0x2, URZ ;  /* 0x0000000204127890 */ /* 0x000fe4000fffe0ff */
[----:B------:R-:W-:Y:S02]  /*3af0*/  UIADD3 UR14, UPT, UPT, UR4, 0x4, URZ ;  /* 0x00000004040e7890 */ /* 0x000fe4000fffe0ff */
[----:B------:R-:W-:Y:S01]  /*3b00*/  UIADD3 UR8, UPT, UPT, UR4, 0x6, URZ ;  /* 0x0000000604087890 */ /* 0x000fe2000fffe0ff */
[----:B------:R2:W-:Y:S01]  /*3b10*/  UTCHMMA gdesc[UR4], gdesc[UR6], tmem[UR11], tmem[UR38], idesc[UR39], UP2 ;  /* 0x00ff2606040075ea */ /* 0x0005e2000900000b */
[----:B------:R-:W-:Y:S01]  /*3b20*/  UPLOP3.LUT UP2, UPT, UPT, UPT, UPT, 0x80, 0x8 ;  /* 0x000000000008789c */ /* 0x000fe20003f4f070 */
[----:B------:R-:W-:Y:S01]  /*3b30*/  UMOV UR19, 0x40004040 ;  /* 0x4000404000137882 */ /* 0x000fe20000000000 */
[----:B------:R-:W-:Y:S01]  /*3b40*/  UMOV UR17, 0x40004040 ;  /* 0x4000404000117882 */ /* 0x000fe20000000000 */
[----:B------:R2:W-:Y:S01]  /*3b50*/  UTCHMMA gdesc[UR18], gdesc[UR20], tmem[UR11], tmem[UR36], idesc[UR37], UPT ;  /* 0x00ff2414120075ea */ /* 0x0005e2000b80000b */
[----:B------:R-:W-:Y:S01]  /*3b60*/  UMOV UR15, 0x40004040 ;  /* 0x40004040000f7882 */ /* 0x000fe20000000000 */
[----:B------:R-:W-:Y:S01]  /*3b70*/  UMOV UR13, 0x40004040 ;  /* 0x40004040000d7882 */ /* 0x000fe20000000000 */
[----:B------:R-:W-:Y:S01]  /*3b80*/  UMOV UR9, 0x40004040 ;  /* 0x4000404000097882 */ /* 0x000fe20000000000 */
[----:B------:R2:W-:Y:S01]  /*3b90*/  UTCHMMA gdesc[UR14], gdesc[UR16], tmem[UR11], tmem[UR34], idesc[UR35], UPT ;  /* 0x00ff22100e0075ea */ /* 0x0005e2000b80000b */
[----:B------:R2:W-:Y:S01]  /*3ba0*/  UTCHMMA gdesc[UR8], gdesc[UR12], tmem[UR11], tmem[UR32], idesc[UR33], UPT ;  /* 0x00ff200c080075ea */ /* 0x0005e2000b80000b */
[----:B------:R2:W-:Y:S01]  /*3bb0*/  UTCBAR.MULTICAST [UR25], URZ, UR27 ;  /* 0x000000ff190073e9 */ /* 0x0005e2000800081b */
[----:B------:R-:W-:Y:S01]  /*3bc0*/  UMOV UR10, UR24 ;  /* 0x00000018000a7c82 */ /* 0x000fe20008000000 */
[----:B------:R-:W-:Y:S05]  /*3bd0*/  BRA.U UP3, `(.L_x_70) ;  /* 0xfffffffd03507547 */ /* 0x000fea000b83ffff */
.L_x_67:
[----:B--2---:R-:W-:Y:S01]  /*3be0*/  UIADD3 UR4, UPT, UPT, UR30, 0x1, URZ ;  /* 0x000000011e047890 */ /* 0x004fe2000fffe0ff */
[C---:B------:R-:W-:Y:S01]  /*3bf0*/  ISETP.NE.AND P0, PT, R10.reuse, 0x2, PT ;  /* 0x000000020a00780c */ /* 0x040fe20003f05270 */
[----:B------:R-:W-:Y:S02]  /*3c00*/  UIADD3 UR5, UPT, UPT, UR31, 0xf0, URZ ;  /* 0x000000f01f057890 */ /* 0x000fe4000fffe0ff */
[----:B------:R-:W-:Y:S01]  /*3c10*/  UISETP.NE.AND UP0, UPT, UR4, 0x4, UPT ;  /* 0x000000040400788c */ /* 0x000fe2000bf05270 */
[----:B-1----:R-:W-:Y:S02]  /*3c20*/  SEL R0, RZ, 0x1, P0 ;  /* 0x00000001ff007807 */ /* 0x002fe40000000000 */
[----:B------:R-:W-:Y:S01]  /*3c30*/  SEL R10, R10, RZ, P0 ;  /* 0x000000ff0a0a7207 */ /* 0x000fe20000000000 */
[----:B------:R-:W-:Y:S01]  /*3c40*/  USEL UR6, URZ, 0x1, UP0 ;  /* 0x00000001ff067887 */ /* 0x000fe20008000000 */
[----:B------:R-:W-:Y:S01]  /*3c50*/  LOP3.LUT R9, R9, R0, RZ, 0x3c, !PT ;  /* 0x0000000009097212 */ /* 0x000fe200078e3cff */
[----:B------:R-:W-:Y:S01]  /*3c60*/  USEL UR30, UR4, URZ, UP0 ;  /* 0x000000ff041e7287 */ /* 0x000fe20008000000 */
[----:B------:R1:W-:Y:S03]  /*3c70*/  UTCBAR [UR5], URZ ;  /* 0x000000ff050073e9 */ /* 0x0003e600080000ff */
[----:B------:R-:W-:Y:S01]  /*3c80*/  LOP3.LUT R11, R11, UR6, RZ, 0x3c, !PT ;  /* 0x000000060b0b7c12 */ /* 0x000fe2000f8e3cff */
[----:B------:R-:W-:Y:S07]  /*3c90*/  @P1 BRA `(.L_x_71) ;  /* 0xfffffff800881947 */ /* 0x000fee000383ffff */
[----:B------:R-:W2:Y:S01]  /*3ca0*/  S2UR UR8, SR_CgaCtaId ;  /* 0x00000000000879c3 */ /* 0x000ea20000008800 */
[----:B------:R-:W-:Y:S01]  /*3cb0*/  ELECT P0, URZ, PT ;  /* 0x0000000000ff782f */ /* 0x000fe20003800000 */
[----:B------:R-:W-:Y:S01]  /*3cc0*/  IMAD.MOV.U32 R0, RZ, RZ, 0x1 ;  /* 0x00000001ff007424 */ /* 0x000fe200078e00ff */
[----:B------:R-:W-:Y:S01]  /*3cd0*/  UIADD3 UR26, UPT, UPT, UR26, 0x110, URZ ;  /* 0x000001101a1a7890 */ /* 0x000fe2000fffe0ff */
[----:B------:R-:W-:Y:S01]  /*3ce0*/  SHF.L.U32 R2, R11, 0x1f, RZ ;  /* 0x0000001f0b027819 */ /* 0x000fe200000006ff */
[----:B------:R-:W-:-:S03]  /*3cf0*/  UMOV UR4, 0x40 ;  /* 0x0000004000047882 */ /* 0x000fc60000000000 */
[----:B------:R-:W-:Y:S01]  /*3d00*/  UVIRTCOUNT.DEALLOC.SMPOOL 0x80 ;  /* 0x000000800000784c */ /* 0x000fe20000000000 */
[----:B--2---:R-:W-:Y:S02]  /*3d10*/  ULEA UR8, UR8, UR4, 0x18 ;  /* 0x0000000408087291 */ /* 0x004fe4000f8ec0ff */
[----:B------:R-:W-:-:S07]  /*3d20*/  ULEA UR4, UR30, UR26, 0x3 ;  /* 0x0000001a1e047291 */ /* 0x000fce000f8e18ff */
[----:B------:R2:W-:Y:S02]  /*3d30*/  @P0 STS.U8 [UR8+0x1c], R0 ;  /* 0x00001c00ff000988 */ /* 0x0005e40008000008 */
[----:B------:R-:W4:Y:S02]  /*3d40*/  SYNCS.PHASECHK.TRANS64.TRYWAIT P0, [UR4], R2 ;  /* 0x00000002ff0075a7 */ /* 0x000f240008001104 */
[----:B--2-4-:R-:W-:Y:S05]  /*3d50*/  @!P0 BRA `(.L_x_72) ;  /* 0x0000005000708947 */ /* 0x014fea0003800000 */
.L_x_171:
[----:B------:R-:W-:-:S04]  /*3d60*/  UIADD3 UR4, UPT, UPT, UR30, 0x1, URZ ;  /* 0x000000011e047890 */ /* 0x000fc8000fffe0ff */
[----:B------:R-:W-:-:S04]  /*3d70*/  UISETP.NE.AND UP0, UPT, UR4, 0x4, UPT ;  /* 0x000000040400788c */ /* 0x000fc8000bf05270 */
[----:B------:R-:W-:Y:S02]  /*3d80*/  USEL UR6, URZ, 0x1, UP0 ;  /* 0x00000001ff067887 */ /* 0x000fe40008000000 */
[----:B------:R-:W-:-:S04]  /*3d90*/  USEL UR4, UR4, URZ, UP0 ;  /* 0x000000ff04047287 */ /* 0x000fc80008000000 */
[----:B-1----:R-:W-:Y:S01]  /*3da0*/  ULEA UR5, UR4, UR26, 0x3 ;  /* 0x0000001a04057291 */ /* 0x002fe2000f8e18ff */
[----:B--2---:R-:W-:-:S04]  /*3db0*/  LOP3.LUT R2, R11, UR6, RZ, 0x3c, !PT ;  /* 0x000000060b027c12 */ /* 0x004fc8000f8e3cff */
[----:B------:R-:W-:-:S04]  /*3dc0*/  SHF.L.U32 R3, R2, 0x1f, RZ ;  /* 0x0000001f02037819 */ /* 0x000fc800000006ff */
[----:B------:R-:W1:Y:S02]  /*3dd0*/  SYNCS.PHASECHK.TRANS64.TRYWAIT P0, [UR5], R3 ;  /* 0x00000003ff0075a7 */ /* 0x000e640008001105 */
[----:B-1----:R-:W-:Y:S05]  /*3de0*/  @!P0 BRA `(.L_x_73) ;  /* 0x0000005000648947 */ /* 0x002fea0003800000 */
.L_x_173:
        /* <DEDUP_REMOVED lines=9> */
.L_x_175:
[----:B------:R-:W-:-:S04]  /*3e80*/  UIADD3 UR4, UPT, UPT, UR4, 0x1, URZ ;  /* 0x0000000104047890 */ /* 0x000fc8000fffe0ff */
[----:B------:R-:W-:-:S04]  /*3e90*/  UISETP.NE.AND UP0, UPT, UR4, 0x4, UPT ;  /* 0x000000040400788c */ /* 0x000fc8000bf05270 */
[----:B------:R-:W-:Y:S02]  /*3ea0*/  USEL UR5, URZ, 0x1, UP0 ;  /* 0x00000001ff057887 */ /* 0x000fe40008000000 */
[----:B------:R-:W-:-:S04]  /*3eb0*/  USEL UR4, UR4, URZ, UP0 ;  /* 0x000000ff04047287 */ /* 0x000fc80008000000 */
[----:B------:R-:W-:Y:S01]  /*3ec0*/  ULEA UR4, UR4, UR26, 0x3 ;  /* 0x0000001a04047291 */ /* 0x000fe2000f8e18ff */
[----:B------:R-:W-:-:S04]  /*3ed0*/  LOP3.LUT R2, R2, UR5, RZ, 0x3c, !PT ;  /* 0x0000000502027c12 */ /* 0x000fc8000f8e3cff */
[----:B------:R-:W-:-:S04]  /*3ee0*/  SHF.L.U32 R2, R2, 0x1f, RZ ;  /* 0x0000001f02027819 */ /* 0x000fc800000006ff */
[----:B------:R-:W2:Y:S02]  /*3ef0*/  SYNCS.PHASECHK.TRANS64.TRYWAIT P0, [UR4], R2 ;  /* 0x00000002ff0075a7 */ /* 0x000ea40008001104 */
[----:B--2---:R-:W-:Y:S05]  /*3f00*/  @!P0 BRA `(.L_x_75) ;  /* 0x00000050004c8947 */ /* 0x004fea0003800000 */
.L_x_177:
[----:B------:R-:W-:Y:S01]  /*3f10*/  NOP ;  /* 0x0000000000007918 */ /* 0x000fe20000000000 */
[----:B-1----:R-:W1:Y:S01]  /*3f20*/  LDS R0, [UR8+0x14] ;  /* 0x00001408ff007984 */ /* 0x002e620008000800 */
[----:B------:R-:W-:Y:S01]  /*3f30*/  ULOP3.LUT UR4, UR42, 0xffff, URZ, 0xc0, !UPT ;  /* 0x0000ffff2a047892 */ /* 0x000fe2000f8ec0ff */
[----:B------:R-:W-:Y:S01]  /*3f40*/  UMOV UR5, 0xffff ;  /* 0x0000ffff00057882 */ /* 0x000fe20000000000 */
[----:B------:R-:W-:Y:S02]  /*3f50*/  UMOV UR6, 0x1 ;  /* 0x0000000100067882 */ /* 0x000fe40000000000 */
[----:B------:R-:W-:-:S04]  /*3f60*/  USHF.R.U32.HI UR4, URZ, 0x5, UR4 ;  /* 0x00000005ff047899 */ /* 0x000fc80008011604 */
[----:B------:R-:W-:Y:S02]  /*3f70*/  USHF.L.U32 UR5, UR5, UR4, URZ ;  /* 0x0000000405057299 */ /* 0x000fe400080006ff */
[----:B------:R-:W-:-:S04]  /*3f80*/  USHF.L.U32 UR4, UR6, UR4, URZ ;  /* 0x0000000406047299 */ /* 0x000fc800080006ff */
[----:B-1----:R-:W-:-:S04]  /*3f90*/  LOP3.LUT R0, R0, UR5, RZ, 0xc0, !PT ;  /* 0x0000000500007c12 */ /* 0x002fc8000f8ec0ff */
[----:B------:R-:W-:-:S13]  /*3fa0*/  ISETP.NE.AND P0, PT, R0, UR5, PT ;  /* 0x0000000500007c0c */ /* 0x000fda000bf05270 */
[----:B------:R-:W-:Y:S05]  /*3fb0*/  @P0 BRA `(.L_x_76) ;  /* 0x0000000000580947 */ /* 0x000fea0003800000 */
[----:B------:R-:W1:Y:S02]  /*3fc0*/  LDS R0, [UR8+0x18] ;  /* 0x00001808ff007984 */ /* 0x000e640008000800 */
[----:B-1----:R-:W-:-:S04]  /*3fd0*/  LOP3.LUT R0, R0, UR4, RZ, 0xc0, !PT ;  /* 0x0000000400007c12 */ /* 0x002fc8000f8ec0ff */
[----:B------:R-:W-:-:S13]  /*3fe0*/  ISETP.NE.AND P0, PT, R0, UR4, PT ;  /* 0x0000000400007c0c */ /* 0x000fda000bf05270 */
[----:B------:R-:W-:Y:S05]  /*3ff0*/  @P0 BRA `(.L_x_77) ;  /* 0x00000000003c0947 */ /* 0x000fea0003800000 */
[----:B------:R-:W1:Y:S01]  /*4000*/  S2R R2, SR_LANEID ;  /* 0x0000000000027919 */ /* 0x000e620000000000 */
[----:B------:R-:W-:-:S06]  /*4010*/  ULOP3.LUT UR5, URZ, UR5, URZ, 0x33, !UPT ;  /* 0x00000005ff057292 */ /* 0x000fcc000f8e33ff */
[----:B------:R-:W-:-:S04]  /*4020*/  IMAD.U32 R0, RZ, RZ, UR5 ;  /* 0x00000005ff007e24 */ /* 0x000fc8000f8e00ff */
[----:B------:R2:W4:Y:S02]  /*4030*/  REDUX UR7, R0 ;  /* 0x00000000000773c4 */ /* 0x0005240000000000 */
[----:B------:R1:W-:Y:S01]  /*4040*/  UTCATOMSWS.AND URZ, UR5 ;  /* 0x0000000500ff79e3 */ /* 0x0003e20008000000 */
[----:B--2---:R-:W-:Y:S01]  /*4050*/  LOP3.LUT R0, RZ, UR4, RZ, 0x33, !PT ;  /* 0x00000004ff007c12 */ /* 0x004fe2000f8e33ff */
[----:B------:R-:W-:Y:S02]  /*4060*/  VOTEU.ANY UR4, UPT, PT ;  /* 0x0000000000047886 */ /* 0x000fe400038e0100 */
[----:B------:R-:W-:Y:S02]  /*4070*/  UFLO.U32 UR4, UR4 ;  /* 0x00000004000472bd */ /* 0x000fe400080e0000 */
[----:B------:R-:W2:Y:S04]  /*4080*/  REDUX UR6, R0 ;  /* 0x00000000000673c4 */ /* 0x000ea80000000000 */
[----:B-1----:R-:W-:-:S02]  /*4090*/  ISETP.EQ.U32.AND P0, PT, R2, UR4, PT ;  /* 0x0000000402007c0c */ /* 0x002fc4000bf02070 */
[----:B----4-:R-:W-:-:S11]  /*40a0*/  MOV R2, UR7 ;  /* 0x0000000700027c02 */ /* 0x010fd60008000f00 */
[----:B------:R1:W-:Y:S01]  /*40b0*/  @P0 ATOMS.AND RZ, [UR8+0x14], R2 ;  /* 0x00001402ffff098c */ /* 0x0003e2000a800008 */
[----:B--2---:R-:W-:-:S05]  /*40c0*/  IMAD.U32 R0, RZ, RZ, UR6 ;  /* 0x00000006ff007e24 */ /* 0x004fca000f8e00ff */
[----:B------:R1:W-:Y:S01]  /*40d0*/  @P0 ATOMS.AND RZ, [UR8+0x18], R0 ;  /* 0x00001800ffff098c */ /* 0x0003e2000a800008 */
[----:B------:R-:W-:Y:S05]  /*40e0*/  BRA `(.L_x_78) ;  /* 0x0000000000147947 */ /* 0x000fea0003800000 */
.L_x_77:
[----:B------:R-:W-:Y:S02]  /*40f0*/  MOV R2, 0x4110 ;  /* 0x0000411000027802 */ /* 0x000fe40000000f00 */
[----:B---3-5:R-:W-:Y:S05]  /*4100*/  CALL.REL.NOINC `($__internal_0_$__cuda_sm10x_tcgen05_guardrail_trap_col_being_dealloced_not_returned_by_alloc) ;  /* 0x0000005400347944 */ /* 0x028fea0003c00000 */
[----:B------:R-:W-:Y:S05]  /*4110*/  BRA `(.L_x_78) ;  /* 0x0000000000087947 */ /* 0x000fea0003800000 */
.L_x_76:
[----:B------:R-:W-:Y:S02]  /*4120*/  MOV R2, 0x4140 ;  /* 0x0000414000027802 */ /* 0x000fe40000000f00 */
[----:B---3-5:R-:W-:Y:S05]  /*4130*/  CALL.REL.NOINC `($__internal_2_$__cuda_sm10x_tcgen05_guardrail_trap_unallocated_columns_being_dealloced) ;  /* 0x0000005400407944 */ /* 0x028fea0003c00000 */
.L_x_78:
[----:B------:R-:W-:Y:S01]  /*4140*/  NOP ;  /* 0x0000000000007918 */ /* 0x000fe20000000000 */
[----:B------:R-:W-:Y:S05]  /*4150*/  EXIT ;  /* 0x000000000000794d */ /* 0x000fea0003800000 */
.L_x_60:
[----:B------:R-:W-:-:S09]  /*4160*/  UISETP.NE.OR UP0, UPT, UR17, 0x3, !UP3 ;  /* 0x000000031100788c */ /* 0x000fd2000df05670 */
[----:B------:R-:W-:Y:S05]  /*4170*/  BRA.U UP0, `(.L_x_79) ;  /* 0x00000011005c7547 */ /* 0x000fea000b800000 */
[----:B------:R-:W1:Y:S01]  /*4180*/  S2UR UR10, SR_CgaCtaId ;  /* 0x00000000000a79c3 */ /* 0x000e620000008800 */
[----:B------:R-:W2:Y:S01]  /*4190*/  LDCU UR31, c[0x0][0x370] ;  /* 0x00006e00ff1f77ac */ /* 0x000ea20008000800 */
[----:B------:R-:W-:Y:S02]  /*41a0*/  HFMA2 R13, -RZ, RZ, 0, 0 ;  /* 0x00000000ff0d7431 */ /* 0x000fe400000001ff */
[----:B------:R-:W-:Y:S01]  /*41b0*/  IMAD.MOV.U32 R15, RZ, RZ, 0x1 ;  /* 0x00000001ff0f7424 */ /* 0x000fe200078e00ff */
[----:B------:R-:W-:Y:S01]  /*41c0*/  MOV R7, 0x1000 ;  /* 0x0000100000077802 */ /* 0x000fe20000000f00 */
[----:B------:R-:W2:Y:S01]  /*41d0*/  LDCU.128 UR44, c[0x0][0xb10] ;  /* 0x00016200ff2c77ac */ /* 0x000ea20008000c00 */
[----:B------:R-:W-:Y:S01]  /*41e0*/  IMAD.MOV.U32 R14, RZ, RZ, RZ ;  /* 0x000000ffff0e7224 */ /* 0x000fe200078e00ff */
[----:B------:R-:W3:Y:S01]  /*41f0*/  LDC.64 R16, c[0x0][0x348] ;  /* 0x0000d200ff107b82 */ /* 0x000ee20000000a00 */
[----:B------:R-:W4:Y:S01]  /*4200*/  LDCU UR30, c[0x0][0x374] ;  /* 0x00006e80ff1e77ac */ /* 0x000f220008000800 */
[----:B------:R-:W1:Y:S06]  /*4210*/  LDCU UR15, c[0x0][0xb0c] ;  /* 0x00016180ff0f77ac */ /* 0x000e6c0008000800 */
[----:B------:R-:W3:Y:S01]  /*4220*/  LDC.64 R2, c[0x0][0x888] ;  /* 0x00022200ff027b82 */ /* 0x000ee20000000a00 */
[----:B------:R-:W3:Y:S01]  /*4230*/  LDCU UR49, c[0x0][0xb20] ;  /* 0x00016400ff3177ac */ /* 0x000ee20008000800 */
[----:B------:R-:W3:Y:S06]  /*4240*/  LDCU UR4, c[0x0][0xb30] ;  /* 0x00016600ff0477ac */ /* 0x000eec0008000800 */
[----:B------:R-:W3:Y:S01]  /*4250*/  LDC.64 R4, c[0x0][0x890] ;  /* 0x00022400ff047b82 */ /* 0x000ee20000000a00 */
[----:B------:R-:W-:Y:S01]  /*4260*/  UMOV UR21, 0x400 ;  /* 0x0000040000157882 */ /* 0x000fe20000000000 */
[----:B--2---:R-:W-:-:S02]  /*4270*/  UIMAD.WIDE.U32 UR6, UR31, UR44, URZ ;  /* 0x0000002c1f0672a5 */ /* 0x004fc4000f8e00ff */
[----:B----4-:R-:W-:Y:S02]  /*4280*/  UIMAD.WIDE.U32 UR8, UR30, UR47, URZ ;  /* 0x0000002f1e0872a5 */ /* 0x010fe4000f8e00ff */
[----:B-1----:R-:W-:Y:S02]  /*4290*/  ULEA UR21, UR10, UR21, 0x18 ;  /* 0x000000150a157291 */ /* 0x002fe4000f8ec0ff */
[----:B------:R-:W-:Y:S02]  /*42a0*/  UPLOP3.LUT UP3, UPT, UPT, UPT, UPT, 0x40, 0x4 ;  /* 0x000000000004789c */ /* 0x000fe40003f6e870 */
[----:B------:R-:W-:Y:S02]  /*42b0*/  UIADD3 UR37, UPT, UPT, UR21, 0x98, URZ ;  /* 0x0000009815257890 */ /* 0x000fe4000fffe0ff */
[----:B------:R-:W-:Y:S02]  /*42c0*/  UIADD3 UR33, UPT, UPT, UR21, 0x80, URZ ;  /* 0x0000008015217890 */ /* 0x000fe4000fffe0ff */
[----:B------:R-:W-:-:S02]  /*42d0*/  UIADD3 UR25, UPT, UPT, UR21, 0x88, URZ ;  /* 0x0000008815197890 */ /* 0x000fc4000fffe0ff */
[----:B------:R-:W-:Y:S01]  /*42e0*/  UIADD3 UR17, UPT, UPT, UR21, 0x90, URZ ;  /* 0x0000009015117890 */ /* 0x000fe2000fffe0ff */
[----:B------:R-:W-:Y:S01]  /*42f0*/  UMOV UR6, UR7 ;  /* 0x0000000700067c82 */ /* 0x000fe20008000000 */
[----:B------:R-:W-:Y:S01]  /*4300*/  UMOV UR41, UR9 ;  /* 0x0000000900297c82 */ /* 0x000fe20008000000 */
[----:B------:R-:W-:Y:S02]  /*4310*/  UISETP.GE.AND UP0, UPT, UR42, 0x1, UPT ;  /* 0x000000012a00788c */ /* 0x000fe4000bf06270 */
[----:B------:R-:W-:Y:S01]  /*4320*/  UISETP.NE.AND UP4, UPT, UR42, 0x1, UPT ;  /* 0x000000012a00788c */ /* 0x000fe2000bf85270 */
[----:B------:R-:W1:Y:S01]  /*4330*/  LDCU.64 UR22, c[0x0][0xb28] ;  /* 0x00016500ff1677ac */ /* 0x000e620008000a00 */
[----:B------:R-:W-:Y:S02]  /*4340*/  UISETP.NE.AND UP6, UPT, UR15, 0x1, UPT ;  /* 0x000000010f00788c */ /* 0x000fe4000bfc5270 */
[----:B------:R-:W-:Y:S02]  /*4350*/  UISETP.NE.AND UP5, UPT, UR46, 0x1, UPT ;  /* 0x000000012e00788c */ /* 0x000fe4000bfa5270 */
[----:B------:R-:W-:-:S02]  /*4360*/  UPRMT UR37, UR10, 0x654, UR37 ;  /* 0x000006540a257896 */ /* 0x000fc40008000025 */
[----:B------:R-:W-:Y:S02]  /*4370*/  USHF.R.U32.HI UR43, URZ, UR45, UR6 ;  /* 0x0000002dff2b7299 */ /* 0x000fe40008011606 */
[----:B------:R-:W-:Y:S02]  /*4380*/  UPRMT UR40, UR10, 0x654, UR33 ;  /* 0x000006540a287896 */ /* 0x000fe40008000021 */
[----:B------:R-:W-:Y:S02]  /*4390*/  UPRMT UR39, UR10, 0x654, UR25 ;  /* 0x000006540a277896 */ /* 0x000fe40008000019 */
[----:B------:R-:W-:Y:S02]  /*43a0*/  UPRMT UR38, UR10, 0x654, UR17 ;  /* 0x000006540a267896 */ /* 0x000fe40008000011 */
[----:B---3--:R-:W-:Y:S02]  /*43b0*/  USHF.R.U32.HI UR41, URZ, UR49, UR41 ;  /* 0x00000031ff297299 */ /* 0x008fe40008011629 */
[----:B------:R-:W-:-:S11]  /*43c0*/  UISETP.NE.AND UP2, UPT, UR4, 0x1, UPT ;  /* 0x000000010400788c */ /* 0x000fd6000bf45270 */
.L_x_90:
[C---:B------:R-:W-:Y:S02]  /*43d0*/  LEA R12, R14.reuse, UR21, 0x3 ;  /* 0x000000150e0c7c11 */ /* 0x040fe4000f8e18ff */
[----:B------:R-:W-:Y:S02]  /*43e0*/  SHF.L.U32 R0, R13, 0x1f, RZ ;  /* 0x0000001f0d007819 */ /* 0x000fe400000006ff */
[----:B------:R-:W-:Y:S02]  /*43f0*/  LEA R8, R14, UR21, 0x4 ;  /* 0x000000150e087c11 */ /* 0x000fe4000f8e20ff */
[----:B--2---:R-:W2:Y:S02]  /*4400*/  SYNCS.PHASECHK.TRANS64.TRYWAIT P0, [R12+URZ+0xd0], R0 ;  /* 0x0000d0000c0075a7 */ /* 0x004ea400080011ff */
[----:B--2---:R-:W-:Y:S05]  /*4410*/  @!P0 BRA `(.L_x_80) ;  /* 0x0000004c00208947 */ /* 0x004fea0003800000 */
.L_x_178:
[----:B------:R-:W3:Y:S01]  /*4420*/  LDS.128 R8, [R8+0x160] ;  /* 0x0001600008087984 */ /* 0x000ee20000000c00 */
[----:B------:R-:W-:Y:S01]  /*4430*/  UISETP.GE.AND UP0, UPT, UR42, 0x1, UPT ;  /* 0x000000012a00788c */ /* 0x000fe2000bf06270 */
[----:B------:R-:W-:Y:S01]  /*4440*/  @!PT LDS RZ, [RZ] ;  /* 0x00000000fffff984 */ /* 0x000fe20000000800 */
[----:B------:R-:W-:Y:S01]  /*4450*/  @!PT LDS RZ, [RZ] ;  /* 0x00000000fffff984 */ /* 0x000fe20000000800 */
[----:B------:R-:W-:Y:S01]  /*4460*/  @!PT LDS RZ, [RZ] ;  /* 0x00000000fffff984 */ /* 0x000fe20000000800 */
[----:B------:R-:W-:Y:S01]  /*4470*/  @!PT LDS RZ, [RZ] ;  /* 0x00000000fffff984 */ /* 0x000fe20000000800 */
[----:B------:R4:W-:Y:S06]  /*4480*/  MEMBAR.ALL.CTA ;  /* 0x0000000000007992 */ /* 0x0009ec0000008000 */
[----:B----4-:R-:W4:Y:S01]  /*4490*/  FENCE.VIEW.ASYNC.S ;  /* 0x00000000000073c6 */ /* 0x010f220000000000 */
[----:B---3--:R-:W-:Y:S11]  /*44a0*/  LOP3.LUT P0, RZ, R10, 0x1, RZ, 0xc0, !PT ;  /* 0x000000010aff7812 */ /* 0x008ff6000780c0ff */
[----:B------:R-:W-:Y:S02]  /*44b0*/  @!UPT UIADD3 URZ, UPT, UPT, URZ, URZ, URZ ;  /* 0x000000fffffff290 */ /* 0x000fe4000fffe0ff */
[----:B----4-:R-:W-:Y:S01]  /*44c0*/  VOTEU.ANY UP1, P0 ;  /* 0x0000000000ff7886 */ /* 0x010fe20000020100 */
[----:B------:R-:W-:Y:S11]  /*44d0*/  PLOP3.LUT P0, PT, PT, PT, UP1, 0x80, 0x8 ;  /* 0x000000000008781c */ /* 0x000ff60003f0f018 */
[----:B------:R-:W-:Y:S02]  /*44e0*/  @!UPT UIADD3 URZ, UPT, UPT, URZ, URZ, URZ ;  /* 0x000000fffffff290 */ /* 0x000fe4000fffe0ff */
[----:B--2---:R-:W-:Y:S02]  /*44f0*/  @P0 SHF.R.U32.HI R0, RZ, 0x10, R9 ;  /* 0x00000010ff000819 */ /* 0x004fe40000011609 */
[----:B------:R-:W-:Y:S02]  /*4500*/  @P0 MOV R6, R8 ;  /* 0x0000000800060202 */ /* 0x000fe40000000f00 */
[----:B------:R-:W-:Y:S01]  /*4510*/  @P0 R2UR UR4, R0 ;  /* 0x00000000000402ca */ /* 0x000fe200000e0000 */
[----:B------:R-:W-:Y:S01]  /*4520*/  VIADD R0, R12, 0xe0 ;  /* 0x000000e00c007836 */ /* 0x000fe20000000000 */
[----:B------:R-:W-:Y:S02]  /*4530*/  @P0 LOP3.LUT R8, R9, 0xffff, RZ, 0xc0, !PT ;  /* 0x0000ffff09080812 */ /* 0x000fe400078ec0ff */
[----:B------:R-:W-:Y:S02]  /*4540*/  @P0 R2UR UR6, R6 ;  /* 0x00000000060602ca */ /* 0x000fe400000e0000 */
[----:B------:R-:W-:Y:S02]  /*4550*/  PRMT R0, RZ, 0x654, R0 ;  /* 0x00000654ff007816 */ /* 0x000fe40000000000 */
[----:B------:R-:W-:Y:S02]  /*4560*/  @P0 R2UR UR5, R8 ;  /* 0x00000000080502ca */ /* 0x000fe400000e0000 */
[----:B------:R2:W-:Y:S03]  /*4570*/  SYNCS.ARRIVE.TRANS64.RED.A1T0 RZ, [R0+URZ], RZ ;  /* 0x000000ff00ff79a7 */ /* 0x0005e600081004ff */
[----:B------:R-:W-:Y:S04]  /*4580*/  @UP1 UMOV UR29, UR4 ;  /* 0x00000004001d1c82 */ /* 0x000fe80008000000 */
[----:B------:R-:W-:Y:S04]  /*4590*/  @UP1 UMOV UR14, UR6 ;  /* 0x00000006000e1c82 */ /* 0x000fe80008000000 */
[----:B------:R-:W-:Y:S01]  /*45a0*/  @UP1 UMOV UR13, UR5 ;  /* 0x00000005000d1c82 */ /* 0x000fe20008000000 */
[----:B------:R-:W-:Y:S05]  /*45b0*/  BRA.U !UP0, `(.L_x_81) ;  /* 0x0000000108a47547 */ /* 0x000fea000b800000 */
[----:B------:R-:W-:Y:S02]  /*45c0*/  UIMAD.WIDE.U32 UR18, UR13, UR47, URZ ;  /* 0x0000002f0d1272a5 */ /* 0x000fe4000f8e00ff */
[----:B------:R-:W-:Y:S02]  /*45d0*/  UIMAD.WIDE.U32 UR26, UR14, UR44, URZ ;  /* 0x0000002c0e1a72a5 */ /* 0x000fe4000f8e00ff */
[----:B------:R-:W-:Y:S02]  /*45e0*/  USEL UR4, UR30, UR41, !UP5 ;  /* 0x000000291e047287 */ /* 0x000fe4000e800000 */
[----:B------:R-:W-:Y:S02]  /*45f0*/  USEL UR7, UR31, UR43, !UP6 ;  /* 0x0000002b1f077287 */ /* 0x000fe4000f000000 */
[----:B-1----:R-:W-:Y:S02]  /*4600*/  UIMAD.WIDE.U32 UR8, UR4, UR22, URZ ;  /* 0x00000016040872a5 */ /* 0x002fe4000f8e00ff */
[----:B------:R-:W-:Y:S01]  /*4610*/  UIMAD.WIDE.U32 UR10, UR7, UR22, URZ ;  /* 0x00000016070a72a5 */ /* 0x000fe2000f8e00ff */
[----:B------:R-:W-:Y:S02]  /*4620*/  UMOV UR5, UR19 ;  /* 0x0000001300057c82 */ /* 0x000fe40008000000 */
[----:B------:R-:W-:Y:S03]  /*4630*/  USHF.R.U32.HI UR6, URZ, UR49, UR5 ;  /* 0x00000031ff067299 */ /* 0x000fe60008011605 */
[----:B------:R-:W-:Y:S01]  /*4640*/  UMOV UR5, UR27 ;  /* 0x0000001b00057c82 */ /* 0x000fe20008000000 */
[----:B------:R-:W-:Y:S02]  /*4650*/  USEL UR6, UR13, UR6, !UP5 ;  /* 0x000000060d067287 */ /* 0x000fe4000e800000 */
[----:B------:R-:W-:Y:S03]  /*4660*/  USHF.R.U32.HI UR12, URZ, UR45, UR5 ;  /* 0x0000002dff0c7299 */ /* 0x000fe60008011605 */
[----:B------:R-:W-:Y:S02]  /*4670*/  UMOV UR5, UR9 ;  /* 0x0000000900057c82 */ /* 0x000fe40008000000 */
[----:B------:R-:W-:Y:S03]  /*4680*/  @UP4 USHF.R.U32.HI UR4, URZ, UR23, UR5 ;  /* 0x00000017ff044299 */ /* 0x000fe60008011605 */
[----:B------:R-:W-:Y:S01]  /*4690*/  UMOV UR5, UR11 ;  /* 0x0000000b00057c82 */ /* 0x000fe20008000000 */
[----:B------:R-:W-:Y:S02]  /*46a0*/  UIMAD UR4, UR42, UR4, URZ ;  /* 0x000000042a0472a4 */ /* 0x000fe4000f8e02ff */
[----:B------:R-:W-:Y:S02]  /*46b0*/  @UP4 USHF.R.U32.HI UR7, URZ, UR23, UR5 ;  /* 0x00000017ff074299 */ /* 0x000fe40008011605 */
[----:B------:R-:W-:Y:S02]  /*46c0*/  UIMAD.WIDE.U32 UR10, UR6, UR22, URZ ;  /* 0x00000016060a72a5 */ /* 0x000fe4000f8e00ff */
[----:B------:R-:W-:Y:S02]  /*46d0*/  USEL UR5, UR14, UR12, !UP6 ;  /* 0x0000000c0e057287 */ /* 0x000fe4000f000000 */
[----:B------:R-:W-:Y:S02]  /*46e0*/  UIMAD UR8, UR42, UR7, URZ ;  /* 0x000000072a0872a4 */ /* 0x000fe4000f8e02ff */
[----:B------:R-:W-:Y:S03]  /*46f0*/  UISETP.GE.AND UP0, UPT, UR6, UR4, UPT ;  /* 0x000000040600728c */ /* 0x000fe6000bf06270 */
[----:B------:R-:W-:Y:S01]  /*4700*/  UMOV UR4, UR11 ;  /* 0x0000000b00047c82 */ /* 0x000fe20008000000 */
[----:B------:R-:W-:Y:S02]  /*4710*/  UISETP.GE.OR UP0, UPT, UR5, UR8, UP0 ;  /* 0x000000080500728c */ /* 0x000fe40008706670 */
[----:B------:R-:W-:Y:S02]  /*4720*/  USHF.R.U32.HI UR4, URZ, UR23, UR4 ;  /* 0x00000017ff047299 */ /* 0x000fe40008011604 */
[----:B------:R-:W-:Y:S02]  /*4730*/  UIMAD.WIDE.U32 UR8, UR5, UR22, URZ ;  /* 0x00000016050872a5 */ /* 0x000fe4000f8e00ff */
[----:B------:R-:W-:Y:S04]  /*4740*/  USEL UR10, UR6, UR4, !UP4 ;  /* 0x00000004060a7287 */ /* 0x000fe8000e000000 */
[----:B------:R-:W-:Y:S01]  /*4750*/  UIADD3 UR11, UPT, UPT, -UR10, URZ, URZ ;  /* 0x000000ff0a0b7290 */ /* 0x000fe2000fffe1ff */
[----:B------:R-:W-:Y:S02]  /*4760*/  @!UP0 UMOV UR4, UR9 ;  /* 0x0000000900048c82 */ /* 0x000fe40008000000 */
[----:B------:R-:W-:Y:S02]  /*4770*/  @!UP0 USHF.R.U32.HI UR4, URZ, UR23, UR4 ;  /* 0x00000017ff048299 */ /* 0x000fe40008011604 */
[----:B------:R-:W-:Y:S02]  /*4780*/  UIMAD UR8, UR42, UR11, UR6 ;  /* 0x0000000b2a0872a4 */ /* 0x000fe4000f8e0206 */
[----:B------:R-:W-:Y:S04]  /*4790*/  @!UP0 USEL UR4, UR5, UR4, !UP4 ;  /* 0x0000000405048287 */ /* 0x000fe8000e000000 */
[----:B------:R-:W-:Y:S02]  /*47a0*/  @!UP0 UIMAD UR8, UR7, UR8, UR4 ;  /* 0x00000008070882a4 */ /* 0x000fe4000f8e0204 */
[----:B------:R-:W-:Y:S02]  /*47b0*/  @!UP0 UIADD3 UR9, UPT, UPT, UR10, -UR4, URZ ;  /* 0x800000040a098290 */ /* 0x000fe4000fffe0ff */
[----:B------:R-:W-:Y:S02]  /*47c0*/  UIADD3 UR4, UPT, UPT, -UR5, URZ, URZ ;  /* 0x000000ff05047290 */ /* 0x000fe4000fffe1ff */
[----:B------:R-:W-:Y:S02]  /*47d0*/  UIADD3 UR7, UPT, UPT, -UR6, URZ, URZ ;  /* 0x000000ff06077290 */ /* 0x000fe4000fffe1ff */
[----:B------:R-:W-:Y:S02]  /*47e0*/  @!UP0 UIMAD UR6, UR9, UR42, UR5 ;  /* 0x0000002a090682a4 */ /* 0x000fe4000f8e0205 */
[----:B------:R-:W-:Y:S02]  /*47f0*/  UIMAD UR14, UR15, UR4, UR14 ;  /* 0x000000040f0e72a4 */ /* 0x000fe4000f8e020e */
[----:B------:R-:W-:Y:S01]  /*4800*/  UIMAD UR13, UR46, UR7, UR13 ;  /* 0x000000072e0d72a4 */ /* 0x000fe2000f8e020d */
[----:B------:R-:W-:Y:S02]  /*4810*/  @!UP0 UMOV UR5, UR8 ;  /* 0x0000000800058c82 */ /* 0x000fe40008000000 */
[----:B------:R-:W-:Y:S02]  /*4820*/  UIMAD UR14, UR5, UR15, UR14 ;  /* 0x0000000f050e72a4 */ /* 0x000fe4000f8e020e */
[----:B------:R-:W-:Y:S11]  /*4830*/  UIMAD UR13, UR6, UR46, UR13 ;  /* 0x0000002e060d72a4 */ /* 0x000ff6000f8e020d */
[----:B------:R-:W-:Y:S01]  /*4840*/  @!UPT UIADD3 URZ, UPT, UPT, URZ, URZ, URZ ;  /* 0x000000fffffff290 */ /* 0x000fe2000fffe0ff */
.L_x_81:
[----:B------:R-:W3:Y:S01]  /*4850*/  @!UP2 LDCU.128 UR8, c[0x0][0xb10] ;  /* 0x00016200ff08a7ac */ /* 0x000ee20008000c00 */
[C---:B------:R-:W-:Y:S02]  /*4860*/  ISETP.NE.U32.AND P1, PT, R4.reuse, RZ, PT ;  /* 0x000000ff0400720c */ /* 0x040fe40003f25070 */
[----:B------:R-:W-:Y:S02]  /*4870*/  ISETP.NE.U32.AND P0, PT, R4, RZ, PT ;  /* 0x000000ff0400720c */ /* 0x000fe40003f05070 */
[C---:B------:R-:W-:Y:S02]  /*4880*/  ISETP.NE.AND.EX P1, PT, R5.reuse, RZ, PT, P1 ;  /* 0x000000ff0500720c */ /* 0x040fe40003f25310 */
[----:B------:R-:W-:Y:S01]  /*4890*/  ISETP.NE.AND.EX P0, PT, R5, RZ, PT, P0 ;  /* 0x000000ff0500720c */ /* 0x000fe20003f05300 */
[----:B------:R-:W4:Y:S01]  /*48a0*/  @!UP2 LDCU UR5, c[0x0][0xb0c] ;  /* 0x00016180ff05a7ac */ /* 0x000f220008000800 */
[----:B------:R-:W-:Y:S01]  /*48b0*/  SHF.L.U32 R9, R15, 0x1f, RZ ;  /* 0x0000001f0f097819 */ /* 0x000fe200000006ff */
[----:B------:R-:W-:Y:S02]  /*48c0*/  USHF.L.U32 UR35, UR16, 0x6, URZ ;  /* 0x0000000610237899 */ /* 0x000fe400080006ff */
[----:B------:R-:W-:Y:S02]  /*48d0*/  USHF.L.U32 UR34, UR20, 0x7, URZ ;  /* 0x0000000714227899 */ /* 0x000fe400080006ff */
[----:B---3--:R-:W-:Y:S07]  /*48e0*/  UIMAD.WIDE.U32 UR6, UR14, UR8, URZ ;  /* 0x000000080e0672a5 */ /* 0x008fee000f8e00ff */
[----:B------:R-:W-:Y:S01]  /*48f0*/  @!UP2 UMOV UR4, UR7 ;  /* 0x000000070004ac82 */ /* 0x000fe20008000000 */
[----:B----4-:R-:W-:Y:S02]  /*4900*/  @!UP2 UISETP.NE.AND UP0, UPT, UR5, 0x1, UPT ;  /* 0x000000010500a88c */ /* 0x010fe4000bf05270 */
[----:B------:R-:W-:Y:S02]  /*4910*/  @!UP2 USHF.R.U32.HI UR4, URZ, UR9, UR4 ;  /* 0x00000009ff04a299 */ /* 0x000fe40008011604 */
[----:B------:R-:W-:Y:S02]  /*4920*/  UIMAD.WIDE.U32 UR6, UR13, UR11, URZ ;  /* 0x0000000b0d0672a5 */ /* 0x000fe4000f8e00ff */
[----:B------:R-:W-:Y:S02]  /*4930*/  @!UP2 USEL UR8, UR14, UR4, !UP0 ;  /* 0x000000040e08a287 */ /* 0x000fe4000c000000 */
[----:B------:R-:W-:Y:S03]  /*4940*/  @!UP2 UISETP.NE.AND UP0, UPT, UR10, 0x1, UPT ;  /* 0x000000010a00a88c */ /* 0x000fe6000bf05270 */
[----:B------:R-:W-:Y:S02]  /*4950*/  @!UP2 UMOV UR6, UR7 ;  /* 0x000000070006ac82 */ /* 0x000fe40008000000 */
[----:B------:R-:W3:Y:S02]  /*4960*/  @!UP2 LDCU UR4, c[0x0][0xb20] ;  /* 0x00016400ff04a7ac */ /* 0x000ee40008000800 */
[----:B---3--:R-:W-:Y:S04]  /*4970*/  @!UP2 USHF.R.U32.HI UR6, URZ, UR4, UR6 ;  /* 0x00000004ff06a299 */ /* 0x008fe80008011606 */
[----:B------:R-:W-:Y:S04]  /*4980*/  @!UP2 USEL UR6, UR13, UR6, !UP0 ;  /* 0x000000060d06a287 */ /* 0x000fe8000c000000 */
[----:B------:R-:W-:Y:S02]  /*4990*/  @!UP2 UIADD3 UR4, UPT, UPT, -UR8, UR6, URZ ;  /* 0x000000060804a290 */ /* 0x000fe4000fffe1ff */
[----:B------:R-:W-:Y:S02]  /*49a0*/  @!UP2 UIADD3 UR6, UPT, UPT, UR8, -UR6, URZ ;  /* 0x800000060806a290 */ /* 0x000fe4000fffe0ff */
[----:B------:R-:W-:Y:S02]  /*49b0*/  @!UP2 UIMAD UR14, UR4, UR5, UR14 ;  /* 0x00000005040ea2a4 */ /* 0x000fe4000f8e020e */
[----:B------:R-:W-:Y:S01]  /*49c0*/  @!UP2 UIMAD UR13, UR6, UR10, UR13 ;  /* 0x0000000a060da2a4 */ /* 0x000fe2000f8e020d */
[----:B------:R-:W-:Y:S11]  /*49d0*/  BRA.U UP3, `(.L_x_82) ;  /* 0x0000000103107547 */ /* 0x000ff6000b800000 */
[----:B------:R-:W-:Y:S04]  /*49e0*/  MOV R6, UR48 ;  /* 0x0000003000067c02 */ /* 0x000fe80008000f00 */
[----:B------:R-:W-:Y:S04]  /*49f0*/  SHF.L.U32 R6, R6, 0x1f, RZ ;  /* 0x0000001f06067819 */ /* 0x000fe800000006ff */
[----:B------:R-:W3:Y:S02]  /*4a00*/  SYNCS.PHASECHK.TRANS64.TRYWAIT P2, [UR21+0xc8], R6 ;  /* 0x0000c806ff0075a7 */ /* 0x000ee40008041115 */
[----:B---3--:R-:W-:Y:S05]  /*4a10*/  @!P2 BRA `(.L_x_83) ;  /* 0x0000004400b4a947 */ /* 0x008fea0003800000 */
.L_x_82:
[----:B------:R-:W-:Y:S05]  /*4a20*/  @!P1 BRA `(.L_x_84) ;  /* 0x0000000000309947 */ /* 0x000fea0003800000 */
[----:B------:R-:W-:Y:S01]  /*4a30*/  ISETP.NE.U32.AND P1, PT, R2, RZ, PT ;  /* 0x000000ff0200720c */ /* 0x000fe20003f25070 */
[----:B------:R-:W3:Y:S01]  /*4a40*/  LDCU.64 UR4, c[0x0][0x358] ;  /* 0x00006b00ff0477ac */ /* 0x000ee20008000a00 */
[----:B------:R-:W-:Y:S02]  /*4a50*/  IMAD.MOV.U32 R45, RZ, RZ, 0x1 ;  /* 0x00000001ff2d7424 */ /* 0x000fe400078e00ff */
[----:B------:R-:W-:Y:S11]  /*4a60*/  ISETP.NE.AND.EX P1, PT, R3, RZ, PT, P1 ;  /* 0x000000ff0300720c */ /* 0x000ff60003f25310 */
[----:B------:R-:W-:Y:S02]  /*4a70*/  @!UPT UIADD3 URZ, UPT, UPT, URZ, URZ, URZ ;  /* 0x000000fffffff290 */ /* 0x000fe4000fffe0ff */
[----:B------:R-:W4:Y:S01]  /*4a80*/  @P1 LDC.64 R10, c[0x0][0x888] ;  /* 0x00022200ff0a1b82 */ /* 0x000f220000000a00 */
[----:B--2---:R-:W-:Y:S04]  /*4a90*/  @P1 IMAD R0, R4, UR36, RZ ;  /* 0x0000002404001c24 */ /* 0x004fe8000f8e02ff */
[----:B----4-:R-:W-:Y:S04]  /*4aa0*/  @P1 IMAD.WIDE R10, R0, 0x4, R10 ;  /* 0x00000004000a1825 */ /* 0x010fe800078e020a */
[----:B------:R-:W-:Y:S01]  /*4ab0*/  HFMA2 R0, -RZ, RZ, 0, 5.9604644775390625e-08 ;  /* 0x00000001ff007431 */ /* 0x000fe200000001ff */
[----:B---3-5:R3:W5:Y:S04]  /*4ac0*/  @P1 LDG.E R27, desc[UR4][R10.64] ;  /* 0x000000040a1b1981 */ /* 0x028768000c1e1900 */
[----:B------:R-:W-:Y:S01]  /*4ad0*/  @!P1 PRMT R45, R0, 0x7610, R45 ;  /* 0x00007610002d9816 */ /* 0x000fe2000000002d */
[----:B---3--:R-:W4:Y:S06]  /*4ae0*/  @!P1 LDC R27, c[0x0][0x880] ;  /* 0x00022000ff1b9b82 */ /* 0x008f2c0000000800 */
.L_x_84:
[----:B----45:R-:W-:Y:S01]  /*4af0*/  @!P0 FSETP.EQ.AND P1, PT, R27, RZ, PT ;  /* 0x000000ff1b00820b */ /* 0x030fe20003f22000 */
[----:B------:R-:W-:Y:S01]  /*4b00*/  @!UPT UIADD3 URZ, UPT, UPT, URZ, URZ, URZ ;  /* 0x000000fffffff290 */ /* 0x000fe2000fffe0ff */
[----:B------:R-:W-:Y:S11]  /*4b10*/  @!P0 BRA `(.L_x_85) ;  /* 0x0000000000188947 */ /* 0x000ff60003800000 */
[----:B------:R-:W-:Y:S02]  /*4b20*/  LOP3.LUT P0, RZ, R45, 0xff, RZ, 0xc0, !PT ;  /* 0x000000ff2dff7812 */ /* 0x000fe4000780c0ff */
[----:B------:R-:W-:Y:S04]  /*4b30*/  ISETP.NE.U32.AND P1, PT, R2, RZ, PT ;  /* 0x000000ff0200720c */ /* 0x000fe80003f25070 */
[----:B------:R-:W-:Y:S04]  /*4b40*/  ISETP.NE.AND.EX P1, PT, R3, RZ, PT, P1 ;  /* 0x000000ff0300720c */ /* 0x000fe80003f25310 */
[----:B------:R-:W-:Y:S03]  /*4b50*/  PLOP3.LUT P1, PT, P1, PT, PT, 0x8, 0x80 ;  /* 0x000000000080781c */ /* 0x000fe60000f2e170 */
[----:B------:R-:W-:Y:S11]  /*4b60*/  @P0 FSETP.EQ.AND P1, PT, R27, RZ, PT ;  /* 0x000000ff1b00020b */ /* 0x000ff60003f22000 */
[----:B------:R-:W-:Y:S02]  /*4b70*/  @!UPT UIADD3 URZ, UPT, UPT, URZ, URZ, URZ ;  /* 0x000000fffffff290 */ /* 0x000fe4000fffe0ff */
.L_x_85:
[----:B------:R-:W3:Y:S01]  /*4b80*/  SYNCS.PHASECHK.TRANS64.TRYWAIT P2, [UR21+0xa0], R9 ;  /* 0x0000a009ff0075a7 */ /* 0x000ee20008041115 */
[----:B------:R-:W-:Y:S04]  /*4b90*/  ELECT P0, URZ, PT ;  /* 0x0000000000ff782f */ /* 0x000fe80003800000 */
[----:B------:R-:W-:Y:S11]  /*4ba0*/  PLOP3.LUT P1, PT, P1, P0, PT, 0xf2, 0x2f ;  /* 0x00000000002f781c */ /* 0x000ff60000f21e72 */
[----:B------:R-:W-:Y:S02]  /*4bb0*/  @!UPT UIADD3 URZ, UPT, UPT, URZ, URZ, URZ ;  /* 0x000000fffffff290 */ /* 0x000fe4000fffe0ff */
[----:B------:R-:W-:Y:S05]  /*4bc0*/  @!P1 IADD3 R8, P0, PT, R16, 0x580, RZ ;  /* 0x0000058010089810 */ /* 0x000fea0007f1e0ff */
[----:B--2---:R-:W-:Y:S01]  /*4bd0*/  @!P1 IMAD.X R6, RZ, RZ, R17, P0 ;  /* 0x000000ffff069224 */ /* 0x004fe200000e0611 */
[----:B---3--:R-:W-:Y:S07]  /*4be0*/  @!P2 BRA `(.L_x_86) ;  /* 0x000000440058a947 */ /* 0x008fee0003800000 */
.L_x_181:
[----:B------:R-:W-:Y:S01]  /*4bf0*/  @!P1 R2UR UR5, R8 ;  /* 0x00000000080592ca */ /* 0x000fe200000e0000 */
[----:B------:R-:W-:Y:S01]  /*4c00*/  VOTEU.ALL UP0, P1 ;  /* 0x0000000000ff7886 */ /* 0x000fe20000800000 */
[----:B------:R-:W-:Y:S01]  /*4c10*/  @!P1 R2UR UR4, R6 ;  /* 0x00000000060492ca */ /* 0x000fe200000e0000 */
[----:B--2---:R-:W-:Y:S01]  /*4c20*/  @!P1 IMAD.MOV.U32 R0, RZ, RZ, 0x1000 ;  /* 0x00001000ff009424 */ /* 0x004fe200078e00ff */
[----:B------:R-:W-:Y:S01]  /*4c30*/  UMOV UR6, 0x0 ;  /* 0x0000000000067882 */ /* 0x000fe20000000000 */
[----:B------:R-:W-:Y:S01]  /*4c40*/  UMOV UR7, 0x10000000 ;  /* 0x1000000000077882 */ /* 0x000fe20000000000 */
[----:B------:R-:W-:Y:S01]  /*4c50*/  @!UP0 UIADD3 UR32, UPT, UPT, UR21, 0x200, URZ ;  /* 0x0000020015208890 */ /* 0x000fe2000fffe0ff */
[----:B------:R-:W-:Y:S01]  /*4c60*/  @!P1 IADD3 R8, P0, PT, R16, 0x580, RZ ;  /* 0x0000058010089810 */ /* 0x000fe20007f1e0ff */
[----:B------:R-:W-:Y:S04]  /*4c70*/  VOTEU.ALL UP0, P1 ;  /* 0x0000000000ff7886 */ /* 0x000fe80000800000 */
[----:B------:R-:W-:Y:S02]  /*4c80*/  @!P1 IMAD.X R6, RZ, RZ, R17, P0 ;  /* 0x000000ffff069224 */ /* 0x000fe400000e0611 */
[----:B------:R-:W-:Y:S02]  /*4c90*/  IMAD.U32 R10, RZ, RZ, UR5 ;  /* 0x00000005ff0a7e24 */ /* 0x000fe4000f8e00ff */
[----:B------:R-:W-:Y:S03]  /*4ca0*/  IMAD.U32 R11, RZ, RZ, UR4 ;  /* 0x00000004ff0b7e24 */ /* 0x000fe6000f8e00ff */
[----:B------:R-:W-:Y:S02]  /*4cb0*/  @!P1 R2UR UR4, R10 ;  /* 0x000000000a0492ca */ /* 0x000fe400000e0000 */
[----:B------:R-:W-:Y:S11]  /*4cc0*/  @!P1 R2UR UR5, R11 ;  /* 0x000000000b0592ca */ /* 0x000ff600000e0000 */
[----:B------:R-:W-:Y:S02]  /*4cd0*/  @!UPT UIADD3 URZ, UPT, UPT, URZ, URZ, URZ ;  /* 0x000000fffffff290 */ /* 0x000fe4000fffe0ff */
[----:B------:R2:W-:Y:S01]  /*4ce0*/  @!UP0 UTMALDG.3D [UR32], [UR4], desc[UR6] ;  /* 0x00000620040085b4 */ /* 0x0005e20008011000 */
[----:B------:R2:W-:Y:S01]  /*4cf0*/  @!P1 SYNCS.ARRIVE.TRANS64.RED.A0TR RZ, [UR21+0x80], R0 ;  /* 0x00008000ffff99a7 */ /* 0x0005e20008300415 */
[----:B------:R-:W-:Y:S01]  /*4d00*/  SYNCS.ARRIVE.TRANS64.RED.A1T0 RZ, [UR40], RZ ;  /* 0x000000ffffff79a7 */ /* 0x000fe20008100428 */
[----:B------:R-:W3:Y:S02]  /*4d10*/  SYNCS.PHASECHK.TRANS64.TRYWAIT P2, [UR21+0xa8], R9 ;  /* 0x0000a809ff0075a7 */ /* 0x000ee40008041115 */
[----:B--23--:R-:W-:Y:S05]  /*4d20*/  @!P2 BRA `(.L_x_87) ;  /* 0x000000440020a947 */ /* 0x00cfea0003800000 */
.L_x_183:
        /* <DEDUP_REMOVED lines=8> */
[----:B------:R-:W-:Y:S01]  /*4db0*/  @!UP0 UIADD3 UR24, UPT, UPT, UR21, 0x1200, URZ ;  /* 0x0000120015188890 */ /* 0x000fe2000fffe0ff */
[----:B------:R-:W-:Y:S01]  /*4dc0*/  VOTEU.ALL UP0, P1 ;  /* 0x0000000000ff7886 */ /* 0x000fe20000800000 */
[----:B------:R-:W-:Y:S01]  /*4dd0*/  UMOV UR27, UR35 ;  /* 0x00000023001b7c82 */ /* 0x000fe20008000000 */
[----:B------:R-:W-:Y:S02]  /*4de0*/  UMOV UR28, UR36 ;  /* 0x00000024001c7c82 */ /* 0x000fe40008000000 */
[----:B------:R-:W-:Y:S02]  /*4df0*/  IMAD.U32 R10, RZ, RZ, UR5 ;  /* 0x00000005ff0a7e24 */ /* 0x000fe4000f8e00ff */
[----:B------:R-:W-:Y:S02]  /*4e00*/  IMAD.U32 R11, RZ, RZ, UR4 ;  /* 0x00000004ff0b7e24 */ /* 0x000fe4000f8e00ff */
[----:B------:R-:W-:Y:S01]  /*4e10*/  @!P1 IMAD.X R6, RZ, RZ, R17, P0 ;  /* 0x000000ffff069224 */ /* 0x000fe200000e0611 */
        /* <DEDUP_REMOVED lines=8> */
.L_x_185:
[----:B------:R-:W-:Y:S01]  /*4ea0*/  @!P1 R2UR UR5, R8 ;  /* 0x00000000080592ca */ /* 0x000fe200000e0000 */
[----:B------:R-:W-:Y:S01]  /*4eb0*/  VOTEU.ALL UP0, P1 ;  /* 0x0000000000ff7886 */ /* 0x000fe20000800000 */
[----:B------:R-:W-:Y:S01]  /*4ec0*/  @!P1 R2UR UR4, R6 ;  /* 0x00000000060492ca */ /* 0x000fe200000e0000 */
[----:B--2---:R-:W-:Y:S01]  /*4ed0*/  @!P1 IMAD.MOV.U32 R0, RZ, RZ, 0x1000 ;  /* 0x00001000ff009424 */ /* 0x004fe200078e00ff */
[----:B------:R-:W-:Y:S01]  /*4ee0*/  UMOV UR6, 0x0 ;  /* 0x0000000000067882 */ /* 0x000fe20000000000 */
[----:B------:R-:W-:Y:S01]  /*4ef0*/  UMOV UR7, 0x10000000 ;  /* 0x1000000000077882 */ /* 0x000fe20000000000 */
[----:B------:R-:W-:Y:S01]  /*4f00*/  @!UP0 UIADD3 UR18, UPT, UPT, UR34, 0x40, URZ ;  /* 0x0000004022128890 */ /* 0x000fe2000fffe0ff */
[----:B------:R-:W-:Y:S01]  /*4f10*/  VIADD R14, R14, 0x1 ;  /* 0x000000010e0e7836 */ /* 0x000fe20000000000 */
[----:B------:R-:W-:Y:S01]  /*4f20*/  @!UP0 UIADD3 UR16, UPT, UPT, UR21, 0x2200, URZ ;  /* 0x0000220015108890 */ /* 0x000fe2000fffe0ff */
[----:B------:R-:W-:Y:S01]  /*4f30*/  VOTEU.ALL UP0, P1 ;  /* 0x0000000000ff7886 */ /* 0x000fe20000800000 */
[----:B------:R-:W-:Y:S01]  /*4f40*/  UMOV UR19, UR35 ;  /* 0x0000002300137c82 */ /* 0x000fe20008000000 */
[----:B------:R-:W-:Y:S02]  /*4f50*/  UMOV UR20, UR36 ;  /* 0x0000002400147c82 */ /* 0x000fe40008000000 */
        /* <DEDUP_REMOVED lines=10> */
.L_x_187:
[----:B------:R-:W-:Y:S01]  /*5000*/  @!P1 IADD3 R6, P0, PT, R16, 0x580, RZ ;  /* 0x0000058010069810 */ /* 0x000fe20007f1e0ff */
[----:B------:R-:W-:Y:S01]  /*5010*/  VOTEU.ALL UP0, P1 ;  /* 0x0000000000ff7886 */ /* 0x000fe20000800000 */
[----:B------:R-:W-:Y:S01]  /*5020*/  UMOV UR6, 0x0 ;  /* 0x0000000000067882 */ /* 0x000fe20000000000 */
[----:B------:R-:W-:Y:S01]  /*5030*/  UMOV UR7, 0x10000000 ;  /* 0x1000000000077882 */ /* 0x000fe20000000000 */
[----:B------:R-:W-:Y:S01]  /*5040*/  @!P1 R2UR UR5, R6 ;  /* 0x00000000060592ca */ /* 0x000fe200000e0000 */
[----:B--2---:R-:W-:Y:S01]  /*5050*/  @!P1 IMAD.X R0, RZ, RZ, R17, P0 ;  /* 0x000000ffff009224 */ /* 0x004fe200000e0611 */
[----:B------:R-:W-:Y:S01]  /*5060*/  @!UP0 UIADD3 UR10, UPT, UPT, UR34, 0x60, URZ ;  /* 0x00000060220a8890 */ /* 0x000fe2000fffe0ff */
[----:B------:R-:W-:Y:S01]  /*5070*/  R2UR UR18, R47 ;  /* 0x000000002f1272ca */ /* 0x000fe200000e0000 */
[----:B------:R-:W-:Y:S01]  /*5080*/  @!UP0 UIADD3 UR8, UPT, UPT, UR21, 0x3200, URZ ;  /* 0x0000320015088890 */ /* 0x000fe2000fffe0ff */
[----:B------:R-:W-:Y:S01]  /*5090*/  R2UR UR16, R48 ;  /* 0x00000000301072ca */ /* 0x000fe200000e0000 */
[----:B------:R-:W-:Y:S01]  /*50a0*/  @!UP0 UIADD3 UR9, UPT, UPT, UR21, 0x98, URZ ;  /* 0x0000009815098890 */ /* 0x000fe2000fffe0ff */
[----:B------:R-:W-:Y:S01]  /*50b0*/  @!P1 R2UR UR4, R0 ;  /* 0x00000000000492ca */ /* 0x000fe200000e0000 */
[----:B------:R-:W-:Y:S01]  /*50c0*/  VOTEU.ALL UP0, P1 ;  /* 0x0000000000ff7886 */ /* 0x000fe20000800000 */
[----:B------:R-:W-:Y:S01]  /*50d0*/  UMOV UR11, UR35 ;  /* 0x00000023000b7c82 */ /* 0x000fe20008000000 */
[----:B------:R-:W-:Y:S01]  /*50e0*/  UMOV UR12, UR36 ;  /* 0x00000024000c7c82 */ /* 0x000fe20008000000 */
[C---:B------:R-:W-:Y:S01]  /*50f0*/  ISETP.NE.AND P0, PT, R14.reuse, 0x2, PT ;  /* 0x000000020e00780c */ /* 0x040fe20003f05270 */
[----:B------:R-:W-:Y:S01]  /*5100*/  UPLOP3.LUT UP3, UPT, UPT, UPT, UPT, 0x80, 0x8 ;  /* 0x000000000008789c */ /* 0x000fe20003f6f070 */
[----:B------:R-:W-:Y:S01]  /*5110*/  IMAD.U32 R8, RZ, RZ, UR5 ;  /* 0x00000005ff087e24 */ /* 0x000fe2000f8e00ff */
[----:B------:R-:W-:Y:S01]  /*5120*/  LOP3.LUT R15, R15, 0x1, RZ, 0x3c, !PT ;  /* 0x000000010f0f7812 */ /* 0x000fe200078e3cff */
[----:B------:R-:W-:Y:S01]  /*5130*/  UMOV UR36, UR29 ;  /* 0x0000001d00247c82 */ /* 0x000fe20008000000 */
[----:B------:R-:W-:Y:S01]  /*5140*/  SEL R0, RZ, 0x1, P0 ;  /* 0x00000001ff007807 */ /* 0x000fe20000000000 */
[----:B------:R-:W-:Y:S01]  /*5150*/  UIADD3 UR20, UPT, UPT, UR13, UR18, URZ ;  /* 0x000000120d147290 */ /* 0x000fe2000fffe0ff */
[----:B------:R-:W-:Y:S01]  /*5160*/  SEL R14, R14, RZ, P0 ;  /* 0x000000ff0e0e7207 */ /* 0x000fe20000000000 */
[----:B------:R-:W-:Y:S01]  /*5170*/  UIADD3 UR16, UPT, UPT, UR14, UR16, URZ ;  /* 0x000000100e107290 */ /* 0x000fe2000fffe0ff */
[----:B------:R-:W-:Y:S01]  /*5180*/  IMAD.U32 R9, RZ, RZ, UR4 ;  /* 0x00000004ff097e24 */ /* 0x000fe2000f8e00ff */
[----:B------:R-:W-:Y:S02]  /*5190*/  @!P1 R2UR UR4, R8 ;  /* 0x00000000080492ca */ /* 0x000fe400000e0000 */
[----:B------:R-:W-:Y:S02]  /*51a0*/  LOP3.LUT R13, R13, R0, RZ, 0x3c, !PT ;  /* 0x000000000d0d7212 */ /* 0x000fe400078e3cff */
[----:B------:R-:W-:Y:S11]  /*51b0*/  @!P1 R2UR UR5, R9 ;  /* 0x00000000090592ca */ /* 0x000ff600000e0000 */
[----:B------:R-:W-:Y:S02]  /*51c0*/  @!UPT UIADD3 URZ, UPT, UPT, URZ, URZ, URZ ;  /* 0x000000fffffff290 */ /* 0x000fe4000fffe0ff */
[----:B------:R2:W-:Y:S01]  /*51d0*/  @!UP0 UTMALDG.3D [UR8], [UR4], desc[UR6] ;  /* 0x00000608040085b4 */ /* 0x0005e20008011000 */
[----:B------:R2:W-:Y:S01]  /*51e0*/  @!P1 SYNCS.ARRIVE.TRANS64.RED.A0TR RZ, [UR21+0x98], R7 ;  /* 0x00009807ffff99a7 */ /* 0x0005e20008300415 */
[----:B------:R-:W-:Y:S01]  /*51f0*/  SYNCS.ARRIVE.TRANS64.RED.A1T0 RZ, [UR37], RZ ;  /* 0x000000ffffff79a7 */ /* 0x000fe20008100425 */
[----:B------:R-:W-:Y:S05]  /*5200*/  BRA.U UP1, `(.L_x_90) ;  /* 0xfffffff101707547 */ /* 0x000fea000b83ffff */
[----:B------:R-:W-:-:S04]  /*5210*/  SHF.L.U32 R2, R15, 0x1f, RZ ;  /* 0x0000001f0f027819 */ /* 0x000fc800000006ff */
[----:B------:R-:W3:Y:S02]  /*5220*/  SYNCS.PHASECHK.TRANS64.TRYWAIT P0, [UR21+0xa0], R2 ;  /* 0x0000a002ff0075a7 */ /* 0x000ee40008001115 */
[----:B---3--:R-:W-:Y:S05]  /*5230*/  @!P0 BRA `(.L_x_91) ;  /* 0x0000004000248947 */ /* 0x008fea0003800000 */
.L_x_189:
[----:B------:R-:W4:Y:S02]  /*5240*/  SYNCS.PHASECHK.TRANS64.TRYWAIT P0, [UR21+0xa8], R2 ;  /* 0x0000a802ff0075a7 */ /* 0x000f240008001115 */
[----:B----4-:R-:W-:Y:S05]  /*5250*/  @!P0 BRA `(.L_x_92) ;  /* 0x0000004000348947 */ /* 0x010fea0003800000 */
.L_x_191:
[----:B------:R-:W4:Y:S02]  /*5260*/  SYNCS.PHASECHK.TRANS64.TRYWAIT P0, [UR21+0xb0], R2 ;  /* 0x0000b002ff0075a7 */ /* 0x000f240008001115 */
[----:B----4-:R-:W-:Y:S05]  /*5270*/  @!P0 BRA `(.L_x_93) ;  /* 0x0000004000448947 */ /* 0x010fea0003800000 */
.L_x_193:
[----:B---3--:R-:W-:-:S07]  /*5280*/  MOV R0, UR21 ;  /* 0x0000001500007c02 */ /* 0x008fce0008000f00 */
.L_x_94:
[----:B---3--:R-:W-:-:S04]  /*5290*/  SHF.L.U32 R2, R15, 0x1f, RZ ;  /* 0x0000001f0f027819 */ /* 0x008fc800000006ff */
[----:B------:R3:W4:Y:S03]  /*52a0*/  SYNCS.PHASECHK.TRANS64.TRYWAIT P0, [R0+URZ+0xb8], R2 ;  /* 0x0000b802000075a7 */ /* 0x00072600080011ff */
[----:B----4-:R-:W-:Y:S05]  /*52b0*/  @!P0 NANOSLEEP.SYNCS 0x989680 ;  /* 0x009896800000895d */ /* 0x010fea0003900000 */
[----:B------:R-:W4:Y:S02]  /*52c0*/  @!P0 SYNCS.PHASECHK.TRANS64 P0, [R0+URZ+0xb8], R2 ;  /* 0x0000b802000085a7 */ /* 0x000f2400080010ff */
[----:B-12-4-:R-:W-:Y:S05]  /*52d0*/  @P0 EXIT ;  /* 0x000000000000094d */ /* 0x016fea0003800000 */
[----:B------:R-:W-:Y:S05]  /*52e0*/  BRA `(.L_x_94) ;  /* 0xfffffffc00e87947 */ /* 0x000fea000383ffff */
.L_x_79:
[----:B------:R-:W-:-:S06]  /*52f0*/  UISETP.GE.AND UP0, UPT, UR17, 0x4, UPT ;  /* 0x000000041100788c */ /* 0x000fcc000bf06270 */
[----:B------:R-:W-:-:S13]  /*5300*/  PLOP3.LUT P0, PT, PT, PT, UP0, 0x80, 0x8 ;  /* 0x000000000008781c */ /* 0x000fda0003f0f008 */
[----:B------:R-:W-:Y:S05]  /*5310*/  @!P0 EXIT ;  /* 0x000000000000894d */ /* 0x000fea0003800000 */
[----:B------:R-:W1:Y:S08]  /*5320*/  S2UR UR4, SR_CgaCtaId ;  /* 0x00000000000479c3 */ /* 0x000e700000008800 */
[----:B------:R-:W-:Y:S01]  /*5330*/  BAR.SYNC.DEFER_BLOCKING 0x6, 0xa0 ;  /* 0x0182800000007b1d */ /* 0x000fe20000010000 */
[C---:B------:R-:W-:Y:S01]  /*5340*/  IMAD.SHL.U32 R3, R57.reuse, 0x20, RZ ;  /* 0x0000002039037824 */ /* 0x040fe200078e00ff */
[C---:B------:R-:W-:Y:S01]  /*5350*/  LOP3.LUT P0, RZ, R57.reuse, 0x4, RZ, 0xc0, !PT ;  /* 0x0000000439ff7812 */ /* 0x040fe2000780c0ff */
[C---:B------:R-:W-:Y:S01]  /*5360*/  IMAD.SHL.U32 R2, R57.reuse, 0x10, RZ ;  /* 0x0000001039027824 */ /* 0x040fe200078e00ff */
[----:B------:R-:W-:Y:S01]  /*5370*/  CS2R R52, SRZ ;  /* 0x0000000000347805 */ /* 0x000fe2000001ff00 */
[----:B------:R-:W-:Y:S01]  /*5380*/  IMAD.SHL.U32 R44, R57, 0x4, RZ ;  /* 0x00000004392c7824 */ /* 0x000fe200078e00ff */
[----:B------:R-:W-:-:S02]  /*5390*/  UMOV UR44, 0x400 ;  /* 0x00000400002c7882 */ /* 0x000fc40000000000 */
[----:B------:R-:W2:Y:S01]  /*53a0*/  LDC.64 R42, c[0x0][0x8b0] ;  /* 0x00022c00ff2a7b82 */ /* 0x000ea20000000a00 */
[----:B------:R-:W-:Y:S01]  /*53b0*/  LOP3.LUT R4, R3, 0xc0, RZ, 0xc0, !PT ;  /* 0x000000c003047812 */ /* 0x000fe200078ec0ff */
[----:B------:R-:W-:Y:S01]  /*53c0*/  IMAD.U32 R23, R57, 0x10000, RZ ;  /* 0x0001000039177824 */ /* 0x000fe200078e00ff */
[----:B------:R-:W-:Y:S01]  /*53d0*/  LOP3.LUT R2, R2, 0x600, RZ, 0xc0, !PT ;  /* 0x0000060002027812 */ /* 0x000fe200078ec0ff */
[----:B------:R-:W-:Y:S01]  /*53e0*/  IMAD.MOV.U32 R56, RZ, RZ, 0x20 ;  /* 0x00000020ff387424 */ /* 0x000fe200078e00ff */
[----:B------:R-:W-:Y:S01]  /*53f0*/  LOP3.LUT R44, R4, 0x18, R44, 0xf8, !PT ;  /* 0x00000018042c7812 */ /* 0x000fe200078ef82c */
[----:B------:R-:W-:Y:S01]  /*5400*/  IMAD.MOV.U32 R55, RZ, RZ, 0x1 ;  /* 0x00000001ff377424 */ /* 0x000fe200078e00ff */
[----:B------:R-:W-:Y:S01]  /*5410*/  SHF.R.U32.HI R4, RZ, 0x1, R57 ;  /* 0x00000001ff047819 */ /* 0x000fe20000011639 */
[----:B------:R-:W3:Y:S01]  /*5420*/  LDC.64 R40, c[0x0][0x8a8] ;  /* 0x00022a00ff287b82 */ /* 0x000ee20000000a00 */
[--C-:B------:R-:W-:Y:S01]  /*5430*/  LOP3.LUT R2, R2, 0x20, R3.reuse, 0xf8, !PT ;  /* 0x0000002002027812 */ /* 0x100fe200078ef803 */
[----:B------:R-:W-:Y:S01]  /*5440*/  IMAD.MOV.U32 R22, RZ, RZ, RZ ;  /* 0x000000ffff167224 */ /* 0x000fe200078e00ff */
[----:B------:R-:W-:Y:S01]  /*5450*/  LOP3.LUT R23, R23, 0x600000, RZ, 0xc0, !PT ;  /* 0x0060000017177812 */ /* 0x000fe200078ec0ff */
[----:B------:R-:W-:Y:S01]  /*5460*/  IMAD.MOV.U32 R54, RZ, RZ, RZ ;  /* 0x000000ffff367224 */ /* 0x000fe200078e00ff */
[----:B------:R-:W-:Y:S01]  /*5470*/  LOP3.LUT R44, R44, 0x8, R4, 0x78, !PT ;  /* 0x000000082c2c7812 */ /* 0x000fe200078e7804 */
[----:B------:R-:W4:Y:S01]  /*5480*/  LDCU UR59, c[0x0][0x370] ;  /* 0x00006e00ff3b77ac */ /* 0x000f220008000800 */
[----:B------:R-:W-:-:S02]  /*5490*/  LOP3.LUT R2, R2, 0x100, R3, 0xf8, !PT ;  /* 0x0000010002027812 */ /* 0x000fc400078ef803 */
[----:B------:R-:W-:Y:S01]  /*54a0*/  LOP3.LUT R57, R57, 0x60, RZ, 0xc0, !PT ;  /* 0x0000006039397812 */ /* 0x000fe200078ec0ff */
[----:B-1----:R-:W-:Y:S01]  /*54b0*/  ULEA UR44, UR4, UR44, 0x18 ;  /* 0x0000002c042c7291 */ /* 0x002fe2000f8ec0ff */
[----:B------:R-:W-:Y:S01]  /*54c0*/  LOP3.LUT R44, R2, R44, RZ, 0xfc, !PT ;  /* 0x0000002c022c7212 */ /* 0x000fe200078efcff */
[----:B------:R-:W1:Y:S01]  /*54d0*/  LDCU UR43, c[0x0][0xb0c] ;  /* 0x00016180ff2b77ac */ /* 0x000e620008000800 */
[----:B------:R-:W-:Y:S01]  /*54e0*/  SEL R56, R56, 0xffffffe0, !P0 ;  /* 0xffffffe038387807 */ /* 0x000fe20004000000 */
[----:B------:R-:W-:Y:S01]  /*54f0*/  UIADD3 UR4, UPT, UPT, UR44, 0x200, URZ ;  /* 0x000002002c047890 */ /* 0x000fe2000fffe0ff */
[----:B------:R-:W1:Y:S04]  /*5500*/  LDCU UR39, c[0x0][0xb30] ;  /* 0x00016600ff2777ac */ /* 0x000e680008000800 */
[----:B------:R-:W4:Y:S01]  /*5510*/  LDS R0, [UR44+0x180] ;  /* 0x0001802cff007984 */ /* 0x000f220008000800 */
[----:B------:R-:W-:Y:S01]  /*5520*/  IMAD.U32 R50, RZ, RZ, UR4 ;  /* 0x00000004ff327e24 */ /* 0x000fe2000f8e00ff */
[----:B------:R-:W1:Y:S01]  /*5530*/  LDCU.64 UR56, c[0x0][0x888] ;  /* 0x00011100ff3877ac */ /* 0x000e620008000a00 */
[----:B------:R-:W1:Y:S01]  /*5540*/  LDCU.64 UR40, c[0x0][0xb28] ;  /* 0x00016500ff2877ac */ /* 0x000e620008000a00 */
[----:B------:R-:W1:Y:S01]  /*5550*/  LDCU.64 UR62, c[0x0][0x890] ;  /* 0x00011200ff3e77ac */ /* 0x000e620008000a00 */
[----:B------:R-:W1:Y:S01]  /*5560*/  LDCU.128 UR52, c[0x0][0xb10] ;  /* 0x00016200ff3477ac */ /* 0x000e620008000c00 */
[----:B------:R-:W1:Y:S01]  /*5570*/  LDCU UR58, c[0x0][0x374] ;  /* 0x00006e80ff3a77ac */ /* 0x000e620008000800 */
[----:B------:R-:W-:Y:S01]  /*5580*/  UMOV UR47, URZ ;  /* 0x000000ff002f7c82 */ /* 0x000fe20008000000 */
[----:B------:R-:W-:Y:S01]  /*5590*/  UMOV UR46, URZ ;  /* 0x000000ff002e7c82 */ /* 0x000fe20008000000 */
[----:B-1234-:R-:W-:-:S07]  /*55a0*/  IMAD.IADD R23, R0, 0x1, R23 ;  /* 0x0000000100177824 */ /* 0x01efce00078e0217 */
.L_x_138:
[C---:B------:R-:W-:Y:S02]  /*55b0*/  LEA R3, R52.reuse, UR44, 0x3 ;  /* 0x0000002c34037c11 */ /* 0x040fe4000f8e18ff */
[----:B------:R-:W-:Y:S02]  /*55c0*/  SHF.L.U32 R0, R53, 0x1f, RZ ;  /* 0x0000001f35007819 */ /* 0x000fe400000006ff */
[----:B-1----:R-:W-:Y:S02]  /*55d0*/  LEA R4, R52, UR44, 0x4 ;  /* 0x0000002c34047c11 */ /* 0x002fe4000f8e20ff */
[----:B------:R-:W1:Y:S02]  /*55e0*/  SYNCS.PHASECHK.TRANS64.TRYWAIT P0, [R3+URZ+0xd0], R0 ;  /* 0x0000d000030075a7 */ /* 0x000e6400080011ff */
[----:B-12---:R-:W-:Y:S05]  /*55f0*/  @!P0 BRA `(.L_x_95) ;  /* 0x0000003c007c8947 */ /* 0x006fea0003800000 */
.L_x_194:
        /* <DEDUP_REMOVED lines=8> */
[----:B--2---:R-:W-:Y:S11]  /*5680*/  LOP3.LUT P0, RZ, R6, 0x1, RZ, 0xc0, !PT ;  /* 0x0000000106ff7812 */ /* 0x004ff6000780c0ff */
[----:B------:R-:W-:Y:S02]  /*5690*/  @!UPT UIADD3 URZ, UPT, UPT, URZ, URZ, URZ ;  /* 0x000000fffffff290 */ /* 0x000fe4000fffe0ff */
[----:B---3--:R-:W-:Y:S01]  /*56a0*/  VOTEU.ANY UP1, P0 ;  /* 0x0000000000ff7886 */ /* 0x008fe20000020100 */
[----:B------:R-:W-:Y:S01]  /*56b0*/  PLOP3.LUT P0, PT, PT, PT, UP1, 0x80, 0x8 ;  /* 0x000000000008781c */ /* 0x000fe20003f0f018 */
[----:B------:R-:W-:Y:S11]  /*56c0*/  UP2UR UR61, UPR, URZ, 0x2 ;  /* 0x00000002ff3d7883 */ /* 0x000ff60008000000 */
[----:B------:R-:W-:Y:S01]  /*56d0*/  @!UPT UIADD3 URZ, UPT, UPT, URZ, URZ, URZ ;  /* 0x000000fffffff290 */ /* 0x000fe2000fffe0ff */
[----:B-1----:R-:W-:Y:S02]  /*56e0*/  @P0 SHF.R.U32.HI R0, RZ, 0x10, R5 ;  /* 0x00000010ff000819 */ /* 0x002fe40000011605 */
        /* <DEDUP_REMOVED lines=12> */
[----:B------:R-:W2:Y:S01]  /*57b0*/  LDCU UR12, c[0x0][0xb20] ;  /* 0x00016400ff0c77ac */ /* 0x000ea20008000800 */
[----:B------:R-:W-:Y:S02]  /*57c0*/  UIMAD.WIDE.U32 UR4, UR58, UR55, URZ ;  /* 0x000000373a0472a5 */ /* 0x000fe4000f8e00ff */
[----:B------:R-:W-:Y:S02]  /*57d0*/  UIMAD.WIDE.U32 UR6, UR59, UR52, URZ ;  /* 0x000000343b0672a5 */ /* 0x000fe4000f8e00ff */
[----:B------:R-:W-:Y:S02]  /*57e0*/  UISETP.NE.AND UP0, UPT, UR54, 0x1, UPT ;  /* 0x000000013600788c */ /* 0x000fe4000bf05270 */
[----:B------:R-:W-:Y:S02]  /*57f0*/  UIMAD.WIDE.U32 UR8, UR37, UR55, URZ ;  /* 0x00000037250872a5 */ /* 0x000fe4000f8e00ff */
[----:B------:R-:W-:Y:S02]  /*5800*/  UIMAD.WIDE.U32 UR10, UR38, UR52, URZ ;  /* 0x00000034260a72a5 */ /* 0x000fe4000f8e00ff */
[----:B------:R-:W-:Y:S02]  /*5810*/  UISETP.NE.AND UP1, UPT, UR43, 0x1, UPT ;  /* 0x000000012b00788c */ /* 0x000fe4000bf25270 */
[----:B------:R-:W-:Y:S01]  /*5820*/  UISETP.NE.AND UP2, UPT, UR42, 0x1, UPT ;  /* 0x000000012a00788c */ /* 0x000fe2000bf45270 */
[----:B------:R-:W-:Y:S02]  /*5830*/  UMOV UR4, UR5 ;  /* 0x0000000500047c82 */ /* 0x000fe40008000000 */
[----:B--2---:R-:W-:Y:S03]  /*5840*/  USHF.R.U32.HI UR5, URZ, UR12, UR4 ;  /* 0x0000000cff057299 */ /* 0x004fe60008011604 */
[----:B------:R-:W-:Y:S02]  /*5850*/  UMOV UR4, UR7 ;  /* 0x0000000700047c82 */ /* 0x000fe40008000000 */
[----:B------:R-:W-:Y:S02]  /*5860*/  USHF.R.U32.HI UR7, URZ, UR53, UR4 ;  /* 0x00000035ff077299 */ /* 0x000fe40008011604 */
[----:B------:R-:W-:Y:S02]  /*5870*/  USEL UR4, UR58, UR5, !UP0 ;  /* 0x000000053a047287 */ /* 0x000fe4000c000000 */
[----:B------:R-:W-:Y:S01]  /*5880*/  USEL UR7, UR59, UR7, !UP1 ;  /* 0x000000073b077287 */ /* 0x000fe2000c800000 */
[----:B------:R-:W-:Y:S01]  /*5890*/  UMOV UR5, UR9 ;  /* 0x0000000900057c82 */ /* 0x000fe20008000000 */
[----:B------:R-:W-:Y:S02]  /*58a0*/  UIMAD.WIDE.U32 UR8, UR4, UR40, URZ ;  /* 0x00000028040872a5 */ /* 0x000fe4000f8e00ff */
[----:B------:R-:W-:Y:S03]  /*58b0*/  USHF.R.U32.HI UR6, URZ, UR12, UR5 ;  /* 0x0000000cff067299 */ /* 0x000fe60008011605 */
[----:B------:R-:W-:Y:S01]  /*58c0*/  UMOV UR5, UR11 ;  /* 0x0000000b00057c82 */ /* 0x000fe20008000000 */
[----:B------:R-:W-:Y:S02]  /*58d0*/  UIMAD.WIDE.U32 UR10, UR7, UR40, URZ ;  /* 0x00000028070a72a5 */ /* 0x000fe4000f8e00ff */
[----:B------:R-:W-:Y:S02]  /*58e0*/  USHF.R.U32.HI UR12, URZ, UR53, UR5 ;  /* 0x00000035ff0c7299 */ /* 0x000fe40008011605 */
[----:B------:R-:W-:Y:S01]  /*58f0*/  USEL UR6, UR37, UR6, !UP0 ;  /* 0x0000000625067287 */ /* 0x000fe2000c000000 */
[----:B------:R-:W-:Y:S02]  /*5900*/  UMOV UR5, UR9 ;  /* 0x0000000900057c82 */ /* 0x000fe40008000000 */
[----:B------:R-:W-:Y:S01]  /*5910*/  UMOV UR10, UR11 ;  /* 0x0000000b000a7c82 */ /* 0x000fe20008000000 */
[----:B------:R-:W-:Y:S02]  /*5920*/  @UP2 USHF.R.U32.HI UR4, URZ, UR41, UR5 ;  /* 0x00000029ff042299 */ /* 0x000fe40008011605 */
[----:B------:R-:W-:Y:S02]  /*5930*/  @UP2 USHF.R.U32.HI UR7, URZ, UR41, UR10 ;  /* 0x00000029ff072299 */ /* 0x000fe4000801160a */
[----:B------:R-:W-:Y:S02]  /*5940*/  UIMAD UR4, UR42, UR4, URZ ;  /* 0x000000042a0472a4 */ /* 0x000fe4000f8e02ff */
        /* <DEDUP_REMOVED lines=8> */
[----:B------:R-:W-:Y:S02]  /*59d0*/  USEL UR11, UR6, UR4, !UP2 ;  /* 0x00000004060b7287 */ /* 0x000fe4000d000000 */
[----:B------:R-:W-:Y:S02]  /*59e0*/  UIADD3 UR8, UPT, UPT, -UR5, URZ, URZ ;  /* 0x000000ff05087290 */ /* 0x000fe4000fffe1ff */
[----:B------:R-:W-:Y:S01]  /*59f0*/  UIADD3 UR10, UPT, UPT, -UR11, URZ, URZ ;  /* 0x000000ff0b0a7290 */ /* 0x000fe2000fffe1ff */
[----:B------:R-:W-:Y:S01]  /*5a00*/  @!UP0 UMOV UR4, UR9 ;  /* 0x0000000900048c82 */ /* 0x000fe20008000000 */
[----:B------:R-:W-:Y:S02]  /*5a10*/  UIADD3 UR9, UPT, UPT, -UR6, URZ, URZ ;  /* 0x000000ff06097290 */ /* 0x000fe4000fffe1ff */
[----:B------:R-:W-:Y:S02]  /*5a20*/  @!UP0 USHF.R.U32.HI UR4, URZ, UR41, UR4 ;  /* 0x00000029ff048299 */ /* 0x000fe40008011604 */
[----:B------:R-:W-:Y:S02]  /*5a30*/  UIMAD UR10, UR42, UR10, UR6 ;  /* 0x0000000a2a0a72a4 */ /* 0x000fe4000f8e0206 */
[----:B------:R-:W-:Y:S04]  /*5a40*/  @!UP0 USEL UR4, UR5, UR4, !UP2 ;  /* 0x0000000405048287 */ /* 0x000fe8000d000000 */
[----:B------:R-:W-:Y:S02]  /*5a50*/  @!UP0 UIMAD UR10, UR7, UR10, UR4 ;  /* 0x0000000a070a82a4 */ /* 0x000fe4000f8e0204 */
[----:B------:R-:W-:Y:S02]  /*5a60*/  @!UP0 UIADD3 UR11, UPT, UPT, UR11, -UR4, URZ ;  /* 0x800000040b0b8290 */ /* 0x000fe4000fffe0ff */
[----:B------:R-:W-:Y:S02]  /*5a70*/  UIMAD UR7, UR43, UR8, UR38 ;  /* 0x000000082b0772a4 */ /* 0x000fe4000f8e0226 */
[----:B------:R-:W-:Y:S02]  /*5a80*/  @!UP0 UIMAD UR6, UR11, UR42, UR5 ;  /* 0x0000002a0b0682a4 */ /* 0x000fe4000f8e0205 */
[----:B------:R-:W-:Y:S01]  /*5a90*/  UIMAD UR4, UR54, UR9, UR37 ;  /* 0x00000009360472a4 */ /* 0x000fe2000f8e0225 */
[----:B------:R-:W-:Y:S02]  /*5aa0*/  @!UP0 UMOV UR5, UR10 ;  /* 0x0000000a00058c82 */ /* 0x000fe40008000000 */
[----:B------:R-:W-:Y:S02]  /*5ab0*/  UIMAD UR38, UR5, UR43, UR7 ;  /* 0x0000002b052672a4 */ /* 0x000fe4000f8e0207 */
[----:B------:R-:W-:Y:S11]  /*5ac0*/  UIMAD UR37, UR6, UR54, UR4 ;  /* 0x00000036062572a4 */ /* 0x000ff6000f8e0204 */
[----:B------:R-:W-:Y:S01]  /*5ad0*/  @!UPT UIADD3 URZ, UPT, UPT, URZ, URZ, URZ ;  /* 0x000000fffffff290 */ /* 0x000fe2000fffe0ff */
.L_x_96:
[----:B------:R-:W-:Y:S01]  /*5ae0*/  UISETP.NE.AND UP0, UPT, UR39, 0x1, UPT ;  /* 0x000000012700788c */ /* 0x000fe2000bf05270 */
[----:B------:R-:W-:Y:S01]  /*5af0*/  LOP3.LUT P0, RZ, R50, 0x1b0, RZ, 0xc0, !PT ;  /* 0x000001b032ff7812 */ /* 0x000fe2000780c0ff */
[----:B------:R-:W-:Y:S01]  /*5b00*/  USHF.L.U32 UR50, UR16, 0x6, URZ ;  /* 0x0000000610327899 */ /* 0x000fe200080006ff */
[----:B------:R-:W-:Y:S01]  /*5b10*/  BSSY.RECONVERGENT B6, `(.L_x_97) ;  /* 0x0000034000067945 */ /* 0x000fe20003800200 */
[----:B------:R-:W-:Y:S01]  /*5b20*/  USHF.L.U32 UR49, UR20, 0x7, URZ ;  /* 0x0000000714317899 */ /* 0x000fe200080006ff */
[----:B------:R-:W-:Y:S06]  /*5b30*/  IADD3 R52, PT, PT, R52, 0x1, RZ ;  /* 0x0000000134347810 */ /* 0x000fec0007ffe0ff */
[----:B------:R-:W2:Y:S01]  /*5b40*/  @!UP0 LDCU.128 UR12, c[0x0][0xb10] ;  /* 0x00016200ff0c87ac */ /* 0x000ea20008000c00 */
[----:B------:R-:W3:Y:S01]  /*5b50*/  @!UP0 LDCU UR5, c[0x0][0xb0c] ;  /* 0x00016180ff0587ac */ /* 0x000ee20008000800 */
[----:B------:R-:W4:Y:S01]  /*5b60*/  @!UP0 LDCU UR10, c[0x0][0xb20] ;  /* 0x00016400ff0a87ac */ /* 0x000f220008000800 */
[----:B--2---:R-:W-:Y:S02]  /*5b70*/  UIMAD.WIDE.U32 UR8, UR38, UR12, URZ ;  /* 0x0000000c260872a5 */ /* 0x004fe4000f8e00ff */
[----:B------:R-:W-:Y:S02]  /*5b80*/  UIMAD.WIDE.U32 UR6, UR37, UR15, URZ ;  /* 0x0000000f250672a5 */ /* 0x000fe4000f8e00ff */
[----:B------:R-:W-:Y:S03]  /*5b90*/  @!UP0 UISETP.NE.AND UP1, UPT, UR14, 0x1, UPT ;  /* 0x000000010e00888c */ /* 0x000fe6000bf25270 */
[----:B------:R-:W-:Y:S01]  /*5ba0*/  @!UP0 UMOV UR4, UR9 ;  /* 0x0000000900048c82 */ /* 0x000fe20008000000 */
[----:B---3--:R-:W-:Y:S02]  /*5bb0*/  @!UP0 UISETP.NE.AND UP2, UPT, UR5, 0x1, UPT ;  /* 0x000000010500888c */ /* 0x008fe4000bf45270 */
[----:B------:R-:W-:Y:S01]  /*5bc0*/  @!UP0 USHF.R.U32.HI UR4, URZ, UR13, UR4 ;  /* 0x0000000dff048299 */ /* 0x000fe20008011604 */
[----:B------:R-:W-:Y:S02]  /*5bd0*/  @!UP0 UMOV UR6, UR7 ;  /* 0x0000000700068c82 */ /* 0x000fe40008000000 */
[----:B----4-:R-:W-:Y:S02]  /*5be0*/  @!UP0 USHF.R.U32.HI UR6, URZ, UR10, UR6 ;  /* 0x0000000aff068299 */ /* 0x010fe40008011606 */
[----:B------:R-:W-:Y:S02]  /*5bf0*/  @!UP0 USEL UR7, UR38, UR4, !UP2 ;  /* 0x0000000426078287 */ /* 0x000fe4000d000000 */
[----:B------:R-:W-:Y:S04]  /*5c00*/  @!UP0 USEL UR6, UR37, UR6, !UP1 ;  /* 0x0000000625068287 */ /* 0x000fe8000c800000 */
[----:B------:R-:W-:Y:S02]  /*5c10*/  @!UP0 UIADD3 UR4, UPT, UPT, -UR7, UR6, URZ ;  /* 0x0000000607048290 */ /* 0x000fe4000fffe1ff */
[----:B------:R-:W-:Y:S02]  /*5c20*/  @!UP0 UIADD3 UR6, UPT, UPT, UR7, -UR6, URZ ;  /* 0x8000000607068290 */ /* 0x000fe4000fffe0ff */
[----:B------:R-:W-:Y:S02]  /*5c30*/  @!UP0 UIMAD UR38, UR4, UR5, UR38 ;  /* 0x00000005042682a4 */ /* 0x000fe4000f8e0226 */
[----:B------:R-:W-:Y:S01]  /*5c40*/  @!UP0 UIMAD UR37, UR6, UR14, UR37 ;  /* 0x0000000e062582a4 */ /* 0x000fe2000f8e0225 */
[----:B------:R-:W-:Y:S11]  /*5c50*/  @!P0 BRA `(.L_x_98) ;  /* 0x00000000007c8947 */ /* 0x000ff60003800000 */
[----:B------:R-:W2:Y:S01]  /*5c60*/  LDCU.64 UR8, c[0x4][0x80] ;  /* 0x01001000ff0877ac */ /* 0x000ea20008000a00 */
[----:B------:R-:W-:Y:S01]  /*5c70*/  MOV R2, 0x0 ;  /* 0x0000000000027802 */ /* 0x000fe20000000f00 */
[----:B------:R-:W-:Y:S02]  /*5c80*/  HFMA2 R12, -RZ, RZ, 0, 5.9604644775390625e-08 ;  /* 0x00000001ff0c7431 */ /* 0x000fe400000001ff */
[----:B------:R-:W-:Y:S01]  /*5c90*/  IMAD.MOV.U32 R8, RZ, RZ, 0x70 ;  /* 0x00000070ff087424 */ /* 0x000fe200078e00ff */
[----:B------:R3:W4:Y:S01]  /*5ca0*/  LDC.64 R14, c[0x4][R2] ;  /* 0x01000000020e7b82 */ /* 0x0007220000000a00 */
[----:B------:R-:W1:Y:S01]  /*5cb0*/  LDCU.64 UR6, c[0x4][0x88] ;  /* 0x01001100ff0677ac */ /* 0x000e620008000a00 */
[----:B------:R-:W-:Y:S01]  /*5cc0*/  IMAD.MOV.U32 R13, RZ, RZ, RZ ;  /* 0x000000ffff0d7224 */ /* 0x000fe200078e00ff */
[----:B------:R-:W1:Y:S01]  /*5cd0*/  LDCU.64 UR4, c[0x4][0x8] ;  /* 0x01000100ff0477ac */ /* 0x000e620008000a00 */
[----:B--2---:R-:W-:Y:S01]  /*5ce0*/  MOV R5, UR9 ;  /* 0x0000000900057c02 */ /* 0x004fe20008000f00 */
[----:B------:R-:W-:Y:S01]  /*5cf0*/  IMAD.U32 R4, RZ, RZ, UR8 ;  /* 0x00000008ff047e24 */ /* 0x000fe2000f8e00ff */
[----:B-1----:R-:W-:Y:S01]  /*5d00*/  MOV R7, UR7 ;  /* 0x0000000700077c02 */ /* 0x002fe20008000f00 */
[----:B------:R-:W-:Y:S01]  /*5d10*/  IMAD.U32 R6, RZ, RZ, UR6 ;  /* 0x00000006ff067e24 */ /* 0x000fe2000f8e00ff */
[----:B------:R-:W-:Y:S01]  /*5d20*/  MOV R11, UR5 ;  /* 0x00000005000b7c02 */ /* 0x000fe20008000f00 */
[----:B------:R-:W-:Y:S02]  /*5d30*/  IMAD.U32 R10, RZ, RZ, UR4 ;  /* 0x00000004ff0a7e24 */ /* 0x000fe4000f8e00ff */
[----:B------:R-:W-:Y:S07]  /*5d40*/  LEPC R20, `(.L_x_99) ;  /* 0x000000001014794e */ /* 0x000fee0000000000 */
[----:B---345:R-:W-:Y:S05]  /*5d50*/  CALL.ABS.NOINC R14 ;  /* 0x000000000e007343 */ /* 0x038fea0003c00000 */
.L_x_99:
[----:B------:R-:W1:Y:S01]  /*5d60*/  LDCU.64 UR8, c[0x4][0x80] ;  /* 0x01001000ff0877ac */ /* 0x000e620008000a00 */
[----:B------:R-:W2:Y:S01]  /*5d70*/  LDC.64 R2, c[0x4][R2] ;  /* 0x0100000002027b82 */ /* 0x000ea20000000a00 */
[----:B------:R-:W-:Y:S02]  /*5d80*/  HFMA2 R12, -RZ, RZ, 0, 5.9604644775390625e-08 ;  /* 0x00000001ff0c7431 */ /* 0x000fe400000001ff */
[----:B------:R-:W-:Y:S02]  /*5d90*/  IMAD.MOV.U32 R8, RZ, RZ, 0x70 ;  /* 0x00000070ff087424 */ /* 0x000fe400078e00ff */
[----:B------:R-:W-:Y:S01]  /*5da0*/  IMAD.MOV.U32 R13, RZ, RZ, RZ ;  /* 0x000000ffff0d7224 */ /* 0x000fe200078e00ff */
[----:B------:R-:W3:Y:S01]  /*5db0*/  LDCU.64 UR6, c[0x4][0x88] ;  /* 0x01001100ff0677ac */ /* 0x000ee20008000a00 */
[----:B------:R-:W4:Y:S01]  /*5dc0*/  LDCU.64 UR4, c[0x4][0x8] ;  /* 0x01000100ff0477ac */ /* 0x000f220008000a00 */
[----:B-1----:R-:W-:Y:S02]  /*5dd0*/  MOV R4, UR8 ;  /* 0x0000000800047c02 */ /* 0x002fe40008000f00 */
[----:B------:R-:W-:Y:S02]  /*5de0*/  MOV R5, UR9 ;  /* 0x0000000900057c02 */ /* 0x000fe40008000f00 */
[----:B---3--:R-:W-:Y:S01]  /*5df0*/  MOV R7, UR7 ;  /* 0x0000000700077c02 */ /* 0x008fe20008000f00 */
[----:B------:R-:W-:Y:S01]  /*5e00*/  IMAD.U32 R6, RZ, RZ, UR6 ;  /* 0x00000006ff067e24 */ /* 0x000fe2000f8e00ff */
[----:B----4-:R-:W-:Y:S01]  /*5e10*/  MOV R11, UR5 ;  /* 0x00000005000b7c02 */ /* 0x010fe20008000f00 */
[----:B------:R-:W-:Y:S02]  /*5e20*/  IMAD.U32 R10, RZ, RZ, UR4 ;  /* 0x00000004ff0a7e24 */ /* 0x000fe4000f8e00ff */
[----:B------:R-:W-:Y:S07]  /*5e30*/  LEPC R20, `(.L_x_98) ;  /* 0x000000001014794e */ /* 0x000fee0000000000 */
[----:B--2---:R-:W-:Y:S05]  /*5e40*/  CALL.ABS.NOINC R2 ;  /* 0x0000000002007343 */ /* 0x004fea0003c00000 */
.L_x_98:
[----:B------:R-:W-:Y:S05]  /*5e50*/  BSYNC.RECONVERGENT B6 ;  /* 0x0000000000067941 */ /* 0x000fea0003800200 */
.L_x_97:
[----:B------:R-:W-:Y:S01]  /*5e60*/  R2UR UR4, R49 ;  /* 0x00000000310472ca */ /* 0x000fe200000e0000 */
[----:B------:R-:W-:Y:S01]  /*5e70*/  UISETP.NE.U32.AND UP0, UPT, UR62, URZ, UPT ;  /* 0x000000ff3e00728c */ /* 0x000fe2000bf05070 */
[----:B------:R-:W-:Y:S02]  /*5e80*/  ISETP.NE.U32.AND P4, PT, R42, RZ, PT ;  /* 0x000000ff2a00720c */ /* 0x000fe40003f85070 */
[----:B------:R-:W-:Y:S01]  /*5e90*/  ISETP.NE.U32.AND P2, PT, RZ, UR56, PT ;  /* 0x00000038ff007c0c */ /* 0x000fe2000bf45070 */
[----:B------:R-:W-:Y:S01]  /*5ea0*/  UISETP.NE.AND.EX UP1, UPT, UR63, URZ, UPT, UP0 ;  /* 0x000000ff3f00728c */ /* 0x000fe2000bf25300 */
[----:B------:R-:W-:Y:S01]  /*5eb0*/  ISETP.NE.AND.EX P4, PT, R43, RZ, PT, P4 ;  /* 0x000000ff2b00720c */ /* 0x000fe20003f85340 */
[----:B------:R-:W-:Y:S01]  /*5ec0*/  UPLOP3.LUT UP0, UPT, UPT, UPT, UPT, 0x40, 0x4 ;  /* 0x000000000004789c */ /* 0x000fe20003f0e870 */
[----:B------:R-:W-:Y:S05]  /*5ed0*/  ISETP.NE.AND.EX P2, PT, RZ, UR57, PT, P2 ;  /* 0x00000039ff007c0c */ /* 0x000fea000bf45320 */
[----:B------:R-:W-:Y:S06]  /*5ee0*/  UISETP.NE.AND UP2, UPT, UR4, URZ, UPT ;  /* 0x000000ff0400728c */ /* 0x000fec000bf45270 */
[----:B------:R-:W-:Y:S05]  /*5ef0*/  PLOP3.LUT P1, PT, PT, PT, UP2, 0x80, 0x8 ;  /* 0x000000000008781c */ /* 0x000fea0003f2f028 */
[----:B------:R-:W-:Y:S06]  /*5f00*/  @UP2 UPLOP3.LUT UP0, UPT, UPT, UPT, UP1, 0x80, 0x8 ;  /* 0x000000000008289c */ /* 0x000fec0003f0f010 */
[----:B------:R-:W-:Y:S01]  /*5f10*/  PLOP3.LUT P0, PT, PT, PT, UP0, 0x80, 0x8 ;  /* 0x000000000008781c */ /* 0x000fe20003f0f008 */
[----:B------:R-:W-:Y:S01]  /*5f20*/  @!UPT UIADD3 URZ, UPT, UPT, URZ, URZ, URZ ;  /* 0x000000fffffff290 */ /* 0x000fe2000fffe0ff */
[----:B------:R-:W-:Y:S11]  /*5f30*/  BRA.U !UP1, `(.L_x_100) ;  /* 0x00000001093c7547 */ /* 0x000ff6000b800000 */
[----:B------:R-:W-:Y:S01]  /*5f40*/  UISETP.NE.U32.AND UP0, UPT, UR56, URZ, UPT ;  /* 0x000000ff3800728c */ /* 0x000fe2000bf05070 */
[----:B-1----:R-:W-:Y:S01]  /*5f50*/  HFMA2 R0, -RZ, RZ, 0, 5.9604644775390625e-08 ;  /* 0x00000001ff007431 */ /* 0x002fe200000001ff */
[----:B------:R-:W1:Y:S01]  /*5f60*/  LDCU.64 UR8, c[0x0][0x358] ;  /* 0x00006b00ff0877ac */ /* 0x000e620008000a00 */
[----:B------:R-:W-:Y:S01]  /*5f70*/  IMAD.MOV.U32 R45, RZ, RZ, 0x1 ;  /* 0x00000001ff2d7424 */ /* 0x000fe200078e00ff */
[----:B------:R-:W-:Y:S06]  /*5f80*/  UISETP.NE.AND.EX UP0, UPT, UR57, URZ, UPT, UP0 ;  /* 0x000000ff3900728c */ /* 0x000fec000bf05300 */
[----:B------:R-:W-:Y:S05]  /*5f90*/  PLOP3.LUT P3, PT, PT, PT, UP0, 0x80, 0x8 ;  /* 0x000000000008781c */ /* 0x000fea0003f6f008 */
[----:B------:R-:W2:Y:S01]  /*5fa0*/  @UP0 LDCU.64 UR4, c[0x0][0x888] ;  /* 0x00011100ff0407ac */ /* 0x000ea20008000a00 */
[----:B------:R-:W-:Y:S07]  /*5fb0*/  @UP0 UIMAD UR6, UR36, UR62, URZ ;  /* 0x0000003e240602a4 */ /* 0x000fee000f8e02ff */
[----:B------:R-:W-:Y:S01]  /*5fc0*/  @!P3 PRMT R45, R0, 0x7610, R45 ;  /* 0x00007610002db816 */ /* 0x000fe2000000002d */
[----:B--2---:R-:W-:Y:S06]  /*5fd0*/  @UP0 UIMAD.WIDE UR4, UR6, 0x4, UR4 ;  /* 0x00000004060408a5 */ /* 0x004fec000f8e0204 */
[----:B------:R-:W-:Y:S01]  /*5fe0*/  IMAD.U32 R2, RZ, RZ, UR4 ;  /* 0x00000004ff027e24 */ /* 0x000fe2000f8e00ff */
[----:B------:R-:W-:Y:S04]  /*5ff0*/  MOV R3, UR5 ;  /* 0x0000000500037c02 */ /* 0x000fe80008000f00 */
[----:B------:R-:W2:Y:S01]  /*6000*/  @!UP0 LDCU UR4, c[0x0][0x880] ;  /* 0x00011000ff0487ac */ /* 0x000ea20008000800 */
[----:B-1---5:R3:W5:Y:S02]  /*6010*/  @P3 LDG.E R27, desc[UR8][R2.64] ;  /* 0x00000008021b3981 */ /* 0x022764000c1e1900 */
[----:B--23--:R-:W-:Y:S02]  /*6020*/  @!P3 IMAD.U32 R27, RZ, RZ, UR4 ;  /* 0x00000004ff1bbe24 */ /* 0x00cfe4000f8e00ff */
.L_x_100:
[----:B------:R-:W-:Y:S05]  /*6030*/  @!P4 BRA `(.L_x_101) ;  /* 0x000000000024c947 */ /* 0x000fea0003800000 */
[----:B------:R-:W-:Y:S01]  /*6040*/  ISETP.NE.U32.AND P3, PT, R40, RZ, PT ;  /* 0x000000ff2800720c */ /* 0x000fe20003f65070 */
[----:B------:R-:W2:Y:S03]  /*6050*/  LDCU.64 UR4, c[0x0][0x358] ;  /* 0x00006b00ff0477ac */ /* 0x000ea60008000a00 */
[----:B------:R-:W-:Y:S11]  /*6060*/  ISETP.NE.AND.EX P3, PT, R41, RZ, PT, P3 ;  /* 0x000000ff2900720c */ /* 0x000ff60003f65330 */
[----:B------:R-:W-:Y:S02]  /*6070*/  @!UPT UIADD3 URZ, UPT, UPT, URZ, URZ, URZ ;  /* 0x000000fffffff290 */ /* 0x000fe4000fffe0ff */
[----:B------:R-:W3:Y:S01]  /*6080*/  @P3 LDC.64 R2, c[0x0][0x8a8] ;  /* 0x00022a00ff023b82 */ /* 0x000ee20000000a00 */
[----:B-1----:R-:W-:Y:S04]  /*6090*/  @P3 IMAD R0, R42, UR36, RZ ;  /* 0x000000242a003c24 */ /* 0x002fe8000f8e02ff */
[----:B---3--:R-:W-:Y:S05]  /*60a0*/  @P3 IMAD.WIDE R2, R0, 0x4, R2 ;  /* 0x0000000400023825 */ /* 0x008fea00078e0202 */
[----:B--2--5:R2:W5:Y:S02]  /*60b0*/  @P3 LDG.E R24, desc[UR4][R2.64] ;  /* 0x0000000402183981 */ /* 0x024564000c1e1900 */
[----:B--2---:R-:W3:Y:S02]  /*60c0*/  @!P3 LDC R24, c[0x0][0x8a0] ;  /* 0x00022800ff18bb82 */ /* 0x004ee40000000800 */
.L_x_101:
[----:B-----5:R-:W-:Y:S01]  /*60d0*/  FSETP.NEU.AND P3, PT, R27, RZ, PT ;  /* 0x000000ff1b00720b */ /* 0x020fe20003f6d000 */
[----:B------:R-:W-:Y:S01]  /*60e0*/  IMAD.SHL.U32 R62, R44, 0x2, RZ ;  /* 0x000000022c3e7824 */ /* 0x000fe200078e00ff */
[----:B------:R-:W-:Y:S01]  /*60f0*/  SEL R4, RZ, 0xffffffff, P2 ;  /* 0xffffffffff047807 */ /* 0x000fe20001000000 */
[----:B------:R-:W-:Y:S01]  /*6100*/  BSSY B1, `(.L_x_102) ;  /* 0x0000036000017945 */ /* 0x000fe20003800000 */
[----:B------:R-:W-:Y:S01]  /*6110*/  @P1 LOP3.LUT P2, RZ, R45, 0xff, RZ, 0xc0, !PT ;  /* 0x000000ff2dff1812 */ /* 0x000fe2000784c0ff */
[----:B------:R-:W-:Y:S01]  /*6120*/  VIADD R60, R62, UR44 ;  /* 0x0000002c3e3c7c36 */ /* 0x000fe20008000000 */
[----:B-1----:R-:W-:Y:S01]  /*6130*/  @P1 SEL R0, RZ, 0xffffffff, P3 ;  /* 0xffffffffff001807 */ /* 0x002fe20001800000 */
[----:B------:R-:W-:Y:S01]  /*6140*/  IMAD.MOV.U32 R63, RZ, RZ, 0x1 ;  /* 0x00000001ff3f7424 */ /* 0x000fe200078e00ff */
[----:B------:R-:W-:Y:S01]  /*6150*/  LOP3.LUT R55, R55, 0x1, RZ, 0x3c, !PT ;  /* 0x0000000137377812 */ /* 0x000fe200078e3cff */
[----:B------:R-:W-:Y:S01]  /*6160*/  IMAD.MOV.U32 R61, RZ, RZ, RZ ;  /* 0x000000ffff3d7224 */ /* 0x000fe200078e00ff */
[----:B------:R-:W-:Y:S02]  /*6170*/  @P0 SEL R0, R4, R0, !P2 ;  /* 0x0000000004000207 */ /* 0x000fe40005000000 */
[----:B------:R-:W-:Y:S02]  /*6180*/  CS2R R38, SRZ ;  /* 0x0000000000267805 */ /* 0x000fe4000001ff00 */
[----:B------:R-:W-:Y:S02]  /*6190*/  LEA R26, R22, UR44, 0x3 ;  /* 0x0000002c161a7c11 */ /* 0x000fe4000f8e18ff */
[----:B------:R-:W-:Y:S02]  /*61a0*/  CS2R R36, SRZ ;  /* 0x0000000000247805 */ /* 0x000fe4000001ff00 */
[----:B------:R-:W-:Y:S02]  /*61b0*/  @P1 LOP3.LUT R0, R0, 0x1, RZ, 0xc0, !PT ;  /* 0x0000000100001812 */ /* 0x000fe400078ec0ff */
[----:B------:R-:W-:Y:S02]  /*61c0*/  CS2R R30, SRZ ;  /* 0x00000000001e7805 */ /* 0x000fe4000001ff00 */
[----:B------:R-:W-:Y:S02]  /*61d0*/  SHF.L.U32 R2, R54, 0x1f, RZ ;  /* 0x0000001f36027819 */ /* 0x000fe400000006ff */
[----:B------:R-:W-:Y:S02]  /*61e0*/  CS2R R28, SRZ ;  /* 0x00000000001c7805 */ /* 0x000fe4000001ff00 */
[----:B------:R-:W-:Y:S01]  /*61f0*/  ISETP.NE.U32.OR P5, PT, R0, 0x1, !P1 ;  /* 0x000000010000780c */ /* 0x000fe20004fa5470 */
[----:B------:R-:W-:Y:S01]  /*6200*/  IMAD.IADD R59, R56, 0x1, R60 ;  /* 0x00000001383b7824 */ /* 0x000fe200078e023c */
[----:B------:R-:W-:Y:S02]  /*6210*/  PLOP3.LUT P2, PT, PT, PT, UP1, 0x80, 0x8 ;  /* 0x000000000008781c */ /* 0x000fe40003f4f018 */
[----:B------:R-:W-:Y:S02]  /*6220*/  LEA.HI R25, R22, R22, RZ, 0x1 ;  /* 0x0000001616197211 */ /* 0x000fe400078f08ff */
[----:B------:R-:W-:Y:S02]  /*6230*/  LOP3.LUT P4, R51, R45, 0xff, RZ, 0xc0, !PT ;  /* 0x000000ff2d337812 */ /* 0x000fe4000788c0ff */
[----:B------:R-:W-:Y:S02]  /*6240*/  SEL R3, RZ, 0xffffffff, P3 ;  /* 0xffffffffff037807 */ /* 0x000fe40001800000 */
[----:B------:R-:W-:Y:S03]  /*6250*/  P2R R58, PR, RZ, 0x20 ;  /* 0x00000020ff3a7803 */ /* 0x000fe60000000000 */
[----:B------:R-:W-:Y:S02]  /*6260*/  @P5 SHF.L.U32 R0, R55, 0x1f, RZ ;  /* 0x0000001f37005819 */ /* 0x000fe400000006ff */
[----:B------:R-:W-:Y:S02]  /*6270*/  @P2 SEL R3, R4, R3, !P4 ;  /* 0x0000000304032207 */ /* 0x000fe40006000000 */
[----:B------:R1:W2:Y:S02]  /*6280*/  @P5 SYNCS.PHASECHK.TRANS64.TRYWAIT P1, [UR44+0x80], R0 ;  /* 0x00008000ff0055a7 */ /* 0x0002a4000802112c */
[----:B------:R-:W-:Y:S04]  /*6290*/  LOP3.LUT R3, R3, 0x1, RZ, 0xc0, !PT ;  /* 0x0000000103037812 */ /* 0x000fe800078ec0ff */
[----:B------:R-:W-:Y:S04]  /*62a0*/  ISETP.NE.U32.AND P2, PT, R3, 0x1, PT ;  /* 0x000000010300780c */ /* 0x000fe80003f45070 */
[----:B------:R-:W-:Y:S01]  /*62b0*/  P2R R64, PR, RZ, 0x4 ;  /* 0x00000004ff407803 */ /* 0x000fe20000000000 */
[----:B------:R4:W3:Y:S01]  /*62c0*/  SYNCS.PHASECHK.TRANS64.TRYWAIT P0, [R26+URZ+0xf0], R2 ;  /* 0x0000f0021a0075a7 */ /* 0x0008e200080011ff */
[C---:B-1----:R-:W-:Y:S01]  /*62d0*/  IMAD.SHL.U32 R0, R25.reuse, 0x40, RZ ;  /* 0x0000004019007824 */ /* 0x042fe200078e00ff */
[----:B------:R-:W-:Y:S04]  /*62e0*/  LOP3.LUT R25, R25, 0xffe, RZ, 0xc0, !PT ;  /* 0x00000ffe19197812 */ /* 0x000fe800078ec0ff */
[----:B------:R-:W-:Y:S01]  /*62f0*/  LOP3.LUT R0, R0, 0xffffff80, RZ, 0xc0, !PT ;  /* 0xffffff8000007812 */ /* 0x000fe200078ec0ff */
[----:B------:R-:W-:Y:S04]  /*6300*/  IMAD.IADD R25, R22, 0x1, -R25 ;  /* 0x0000000116197824 */ /* 0x000fe800078e0a19 */
[----:B------:R-:W-:Y:S04]  /*6310*/  IMAD.IADD R0, R23, 0x1, R0 ;  /* 0x0000000117007824 */ /* 0x000fe800078e0200 */
[----:B------:R-:W-:Y:S01]  /*6320*/  IMAD R25, R25, 0x100000, R0 ;  /* 0x0010000019197824 */ /* 0x000fe200078e0200 */
[----:B--2---:R-:W-:Y:S01]  /*6330*/  @P5 SEL R63, RZ, 0x1, !P1 ;  /* 0x00000001ff3f5807 */ /* 0x004fe20004800000 */
[----:B----4-:R-:W-:Y:S06]  /*6340*/  @!P5 BRA `(.L_x_103) ;  /* 0x000000000044d947 */ /* 0x010fec0003800000 */
[----:B------:R-:W-:Y:S01]  /*6350*/  IMAD.MOV.U32 R38, RZ, RZ, RZ ;  /* 0x000000ffff267224 */ /* 0x000fe200078e00ff */
[----:B------:R-:W-:Y:S01]  /*6360*/  ISETP.NE.AND P1, PT, R63, RZ, PT ;  /* 0x000000ff3f00720c */ /* 0x000fe20003f25270 */
[----:B------:R-:W-:Y:S01]  /*6370*/  BSSY B0, `(.L_x_104) ;  /* 0x0000008000007945 */ /* 0x000fe20003800000 */
[----:B------:R-:W-:Y:S02]  /*6380*/  CS2R R30, SRZ ;  /* 0x00000000001e7805 */ /* 0x000fe4000001ff00 */
[----:B------:R-:W-:Y:S02]  /*6390*/  CS2R R28, SRZ ;  /* 0x00000000001c7805 */ /* 0x000fe4000001ff00 */
[----:B------:R-:W-:Y:S07]  /*63a0*/  CS2R R36, SRZ ;  /* 0x0000000000247805 */ /* 0x000fee000001ff00 */
[----:B------:R-:W-:Y:S05]  /*63b0*/  @P1 BRA `(.L_x_105) ;  /* 0x00000000000c1947 */ /* 0x000fea0003800000 */
[----:B------:R-:W-:Y:S04]  /*63c0*/  SHF.L.U32 R3, R55, 0x1f, RZ ;  /* 0x0000001f37037819 */ /* 0x000fe800000006ff */
[----:B------:R-:W1:Y:S02]  /*63d0*/  SYNCS.PHASECHK.TRANS64.TRYWAIT P1, [UR44+0x80], R3 ;  /* 0x00008003ff0075a7 */ /* 0x000e64000802112c */
[----:B-1----:R-:W-:Y:S05]  /*63e0*/  @!P1 BRA `(.L_x_106) ;  /* 0x0000003000149947 */ /* 0x002fea0003800000 */
.L_x_105:
[----:B------:R-:W-:Y:S05]  /*63f0*/  BSYNC B0 ;  /* 0x0000000000007941 */ /* 0x000fea0003800000 */
.L_x_104:
[----:B------:R-:W-:Y:S01]  /*6400*/  ISETP.NE.AND P1, PT, R64, RZ, PT ;  /* 0x000000ff4000720c */ /* 0x000fe20003f25270 */
[----:B------:R-:W-:Y:S11]  /*6410*/  HFMA2 R61, -RZ, RZ, 0, 5.9604644775390625e-08 ;  /* 0x00000001ff3d7431 */ /* 0x000ff600000001ff */
[----:B------:R-:W-:Y:S01]  /*6420*/  @!UPT UIADD3 URZ, UPT, UPT, URZ, URZ, URZ ;  /* 0x000000fffffff290 */ /* 0x000fe2000fffe0ff */
[----:B------:R-:W-:Y:S05]  /*6430*/  @P1 WARPSYNC.ALL ;  /* 0x0000000000001948 */ /* 0x000fea0003800000 */
[----:B------:R2:W4:Y:S04]  /*6440*/  @P1 LDSM.16.M88.4 R28, [R62+UR44+0x200] ;  /* 0x0002002c3e1c183b */ /* 0x0005280008000200 */
[----:B------:R2:W1:Y:S02]  /*6450*/  @P1 LDSM.16.M88.4 R36, [R59+0x200] ;  /* 0x000200003b24183b */ /* 0x0004640000000200 */
.L_x_103:
[----:B------:R-:W-:Y:S05]  /*6460*/  BSYNC B1 ;  /* 0x0000000000017941 */ /* 0x000fea0003800000 */
.L_x_102:
[----:B-1----:R-:W-:Y:S04]  /*6470*/  SHF.R.U32.HI R0, RZ, 0x15, R25 ;  /* 0x00000015ff007819 */ /* 0x002fe80000011619 */
[----:B------:R-:W-:Y:S01]  /*6480*/  LOP3.LUT P1, RZ, R0, 0x3, R46, 0x48, !PT ;  /* 0x0000000300ff7812 */ /* 0x000fe2000782482e */
[----:B------:R-:W-:Y:S01]  /*6490*/  @!UPT UIADD3 URZ, UPT, UPT, URZ, URZ, URZ ;  /* 0x000000fffffff290 */ /* 0x000fe2000fffe0ff */
[----:B---3--:R-:W-:Y:S11]  /*64a0*/  @P0 BRA `(.L_x_107) ;  /* 0x0000000000080947 */ /* 0x008ff60003800000 */
[----:B------:R-:W1:Y:S02]  /*64b0*/  SYNCS.PHASECHK.TRANS64.TRYWAIT P0, [R26+URZ+0xf0], R2 ;  /* 0x0000f0021a0075a7 */ /* 0x000e6400080011ff */
[----:B-1----:R-:W-:Y:S05]  /*64c0*/  @!P0 BRA `(.L_x_108) ;  /* 0x0000002c00f48947 */ /* 0x002fea0003800000 */
.L_x_107:
[----:B------:R-:W-:Y:S05]  /*64d0*/  @!P1 BRA `(.L_x_109) ;  /* 0x0000000000409947 */ /* 0x000fea0003800000 */
[----:B------:R-:W3:Y:S01]  /*64e0*/  LDCU.64 UR8, c[0x4][0x70] ;  /* 0x01000e00ff0877ac */ /* 0x000ee20008000a00 */
[----:B------:R-:W-:Y:S01]  /*64f0*/  MOV R3, 0x0 ;  /* 0x0000000000037802 */ /* 0x000fe20000000f00 */
[----:B------:R-:W-:Y:S02]  /*6500*/  HFMA2 R12, -RZ, RZ, 0, 5.9604644775390625e-08 ;  /* 0x00000001ff0c7431 */ /* 0x000fe400000001ff */
[----:B------:R-:W-:Y:S02]  /*6510*/  IMAD.MOV.U32 R8, RZ, RZ, 0x192 ;  /* 0x00000192ff087424 */ /* 0x000fe400078e00ff */
[----:B------:R-:W-:Y:S01]  /*6520*/  IMAD.MOV.U32 R13, RZ, RZ, RZ ;  /* 0x000000ffff0d7224 */ /* 0x000fe200078e00ff */
[----:B------:R-:W5:Y:S01]  /*6530*/  LDCU.64 UR6, c[0x4][0x78] ;  /* 0x01000f00ff0677ac */ /* 0x000f620008000a00 */
[----:B-1----:R-:W1:Y:S01]  /*6540*/  LDC.64 R2, c[0x4][R3] ;  /* 0x0100000003027b82 */ /* 0x002e620000000a00 */
[----:B------:R-:W2:Y:S01]  /*6550*/  LDCU.64 UR4, c[0x4][0x10] ;  /* 0x01000200ff0477ac */ /* 0x000ea20008000a00 */
[----:B---3--:R-:W-:Y:S01]  /*6560*/  MOV R5, UR9 ;  /* 0x0000000900057c02 */ /* 0x008fe20008000f00 */
[----:B------:R-:W-:Y:S01]  /*6570*/  IMAD.U32 R4, RZ, RZ, UR8 ;  /* 0x00000008ff047e24 */ /* 0x000fe2000f8e00ff */
[----:B-----5:R-:W-:Y:S01]  /*6580*/  MOV R7, UR7 ;  /* 0x0000000700077c02 */ /* 0x020fe20008000f00 */
[----:B------:R-:W-:Y:S01]  /*6590*/  IMAD.U32 R6, RZ, RZ, UR6 ;  /* 0x00000006ff067e24 */ /* 0x000fe2000f8e00ff */
[----:B--2---:R-:W-:Y:S01]  /*65a0*/  MOV R11, UR5 ;  /* 0x00000005000b7c02 */ /* 0x004fe20008000f00 */
[----:B------:R-:W-:Y:S02]  /*65b0*/  IMAD.U32 R10, RZ, RZ, UR4 ;  /* 0x00000004ff0a7e24 */ /* 0x000fe4000f8e00ff */
[----:B------:R-:W-:Y:S07]  /*65c0*/  LEPC R20, `(.L_x_109) ;  /* 0x000000001014794e */ /* 0x000fee0000000000 */
[----:B-1--4-:R-:W-:Y:S05]  /*65d0*/  CALL.ABS.NOINC R2 ;  /* 0x0000000002007343 */ /* 0x012fea0003c00000 */
.L_x_109:
[----:B----4-:R-:W-:Y:S01]  /*65e0*/  SHF.L.U32 R3, R28, 0x10, RZ ;  /* 0x000000101c037819 */ /* 0x010fe200000006ff */
[----:B------:R-:W-:Y:S05]  /*65f0*/  WARPSYNC.ALL ;  /* 0x0000000000007948 */ /* 0x000fea0003800000 */
[----:B------:R-:W-:Y:S01]  /*6600*/  R2UR UR4, R25 ;  /* 0x00000000190472ca */ /* 0x000fe200000e0000 */
[----:B------:R-:W-:Y:S01]  /*6610*/  BSSY.RECONVERGENT B0, `(.L_x_110) ;  /* 0x000004e000007945 */ /* 0x000fe20003800200 */
[C---:B------:R-:W-:Y:S02]  /*6620*/  SHF.L.U32 R20, R29.reuse, 0x10, RZ ;  /* 0x000000101d147819 */ /* 0x040fe400000006ff */
[----:B------:R-:W-:Y:S02]  /*6630*/  LOP3.LUT R21, R29, 0xffff0000, RZ, 0xc0, !PT ;  /* 0xffff00001d157812 */ /* 0x000fe400078ec0ff */
[----:B------:R-:W-:Y:S07]  /*6640*/  ISETP.NE.AND P0, PT, R57, RZ, PT ;  /* 0x000000ff3900720c */ /* 0x000fee0003f05270 */
[----:B------:R-:W3:Y:S02]  /*6650*/  LDTM.16dp256bit.x4 R4, tmem[UR4] ;  /* 0x00000004000479ee */ /* 0x000ee40008120000 */
[----:B---3--:R-:W-:Y:S01]  /*6660*/  FMUL R0, R24, R4 ;  /* 0x0000000418007220 */ /* 0x008fe20000400000 */
[----:B------:R-:W-:Y:S01]  /*6670*/  LOP3.LUT R4, R28, 0xffff0000, RZ, 0xc0, !PT ;  /* 0xffff00001c047812 */ /* 0x000fe200078ec0ff */
[C---:B-1----:R-:W-:Y:S01]  /*6680*/  FMUL R2, R24.reuse, R5 ;  /* 0x0000000518027220 */ /* 0x042fe20000400000 */
[C---:B------:R-:W-:Y:S01]  /*6690*/  FMUL R7, R24.reuse, R7 ;  /* 0x0000000718077220 */ /* 0x040fe20000400000 */
[C---:B------:R-:W-:Y:S01]  /*66a0*/  FFMA R0, R27.reuse, R3, R0 ;  /* 0x000000031b007223 */ /* 0x040fe20000000000 */
[C---:B------:R-:W-:Y:S01]  /*66b0*/  FMUL R3, R24.reuse, R6 ;  /* 0x0000000618037220 */ /* 0x040fe20000400000 */
[C---:B------:R-:W-:Y:S01]  /*66c0*/  FFMA R2, R27.reuse, R4, R2 ;  /* 0x000000041b027223 */ /* 0x040fe20000000002 */
[C---:B------:R-:W-:Y:S01]  /*66d0*/  FMUL R4, R24.reuse, R8 ;  /* 0x0000000818047220 */ /* 0x040fe20000400000 */
[C---:B------:R-:W-:Y:S01]  /*66e0*/  FMUL R8, R24.reuse, R12 ;  /* 0x0000000c18087220 */ /* 0x040fe20000400000 */
[----:B------:R-:W-:Y:S01]  /*66f0*/  FMUL R12, R24, R16 ;  /* 0x00000010180c7220 */ /* 0x000fe20000400000 */
[----:B------:R-:W-:Y:S01]  /*6700*/  SHF.L.U32 R16, R30, 0x10, RZ ;  /* 0x000000101e107819 */ /* 0x000fe200000006ff */
[C---:B------:R-:W-:Y:S01]  /*6710*/  FFMA R3, R27.reuse, R20, R3 ;  /* 0x000000141b037223 */ /* 0x040fe20000000003 */
[----:B------:R-:W-:Y:S01]  /*6720*/  F2FP.BF16.F32.PACK_AB R32, R2, R0 ;  /* 0x000000000220723e */ /* 0x000fe200000010ff */
[C---:B------:R-:W-:Y:S01]  /*6730*/  FFMA R7, R27.reuse, R21, R7 ;  /* 0x000000151b077223 */ /* 0x040fe20000000007 */
[----:B------:R-:W-:Y:S01]  /*6740*/  LOP3.LUT R0, R30, 0xffff0000, RZ, 0xc0, !PT ;  /* 0xffff00001e007812 */ /* 0x000fe200078ec0ff */
[----:B------:R-:W-:Y:S01]  /*6750*/  FFMA R4, R27, R16, R4 ;  /* 0x000000101b047223 */ /* 0x000fe20000000004 */
[C---:B------:R-:W-:Y:S01]  /*6760*/  SHF.L.U32 R2, R31.reuse, 0x10, RZ ;  /* 0x000000101f027819 */ /* 0x040fe200000006ff */
[C---:B------:R-:W-:Y:S01]  /*6770*/  FMUL R5, R24.reuse, R9 ;  /* 0x0000000918057220 */ /* 0x040fe20000400000 */
[----:B------:R-:W-:Y:S01]  /*6780*/  LOP3.LUT R16, R31, 0xffff0000, RZ, 0xc0, !PT ;  /* 0xffff00001f107812 */ /* 0x000fe200078ec0ff */
[----:B------:R-:W-:Y:S01]  /*6790*/  FMUL R6, R24, R10 ;  /* 0x0000000a18067220 */ /* 0x000fe20000400000 */
[----:B------:R-:W-:Y:S01]  /*67a0*/  F2FP.BF16.F32.PACK_AB R33, R7, R3 ;  /* 0x000000030721723e */ /* 0x000fe200000010ff */
[C---:B------:R-:W-:Y:S01]  /*67b0*/  FFMA R5, R27.reuse, R0, R5 ;  /* 0x000000001b057223 */ /* 0x040fe20000000005 */
[C---:B------:R-:W-:Y:S01]  /*67c0*/  SHF.L.U32 R0, R36.reuse, 0x10, RZ ;  /* 0x0000001024007819 */ /* 0x040fe200000006ff */
[----:B------:R-:W-:Y:S01]  /*67d0*/  FFMA R6, R27, R2, R6 ;  /* 0x000000021b067223 */ /* 0x000fe20000000006 */
[----:B------:R-:W-:Y:S01]  /*67e0*/  LOP3.LUT R2, R36, 0xffff0000, RZ, 0xc0, !PT ;  /* 0xffff000024027812 */ /* 0x000fe200078ec0ff */
[C---:B------:R-:W-:Y:S01]  /*67f0*/  FMUL R11, R24.reuse, R11 ;  /* 0x0000000b180b7220 */ /* 0x040fe20000400000 */
[----:B------:R-:W-:Y:S01]  /*6800*/  SHF.L.U32 R3, R37, 0x10, RZ ;  /* 0x0000001025037819 */ /* 0x000fe200000006ff */
[C---:B------:R-:W-:Y:S01]  /*6810*/  FMUL R9, R24.reuse, R13 ;  /* 0x0000000d18097220 */ /* 0x040fe20000400000 */
[----:B------:R-:W-:Y:S01]  /*6820*/  F2FP.BF16.F32.PACK_AB R34, R5, R4 ;  /* 0x000000040522723e */ /* 0x000fe200000010ff */
[C---:B------:R-:W-:Y:S01]  /*6830*/  FMUL R10, R24.reuse, R14 ;  /* 0x0000000e180a7220 */ /* 0x040fe20000400000 */
[C---:B------:R-:W-:Y:S01]  /*6840*/  FFMA R11, R27.reuse, R16, R11 ;  /* 0x000000101b0b7223 */ /* 0x040fe2000000000b */
[C---:B------:R-:W-:Y:S01]  /*6850*/  FFMA R8, R27.reuse, R0, R8 ;  /* 0x000000001b087223 */ /* 0x040fe20000000008 */
[----:B------:R-:W-:Y:S01]  /*6860*/  FFMA R9, R27, R2, R9 ;  /* 0x000000021b097223 */ /* 0x000fe20000000009 */
[----:B------:R-:W-:Y:S01]  /*6870*/  LOP3.LUT R0, R37, 0xffff0000, RZ, 0xc0, !PT ;  /* 0xffff000025007812 */ /* 0x000fe200078ec0ff */
[----:B------:R-:W-:Y:S01]  /*6880*/  FFMA R10, R27, R3, R10 ;  /* 0x000000031b0a7223 */ /* 0x000fe2000000000a */
[----:B------:R-:W-:Y:S01]  /*6890*/  FMUL R15, R24, R15 ;  /* 0x0000000f180f7220 */ /* 0x000fe20000400000 */
[----:B------:R-:W-:Y:S01]  /*68a0*/  SHF.L.U32 R2, R38, 0x10, RZ ;  /* 0x0000001026027819 */ /* 0x000fe200000006ff */
[----:B------:R-:W-:Y:S01]  /*68b0*/  FMUL R13, R24, R17 ;  /* 0x00000011180d7220 */ /* 0x000fe20000400000 */
[----:B------:R-:W-:Y:S01]  /*68c0*/  LOP3.LUT R3, R38, 0xffff0000, RZ, 0xc0, !PT ;  /* 0xffff000026037812 */ /* 0x000fe200078ec0ff */
[C---:B------:R-:W-:Y:S01]  /*68d0*/  FMUL R14, R24.reuse, R18 ;  /* 0x00000012180e7220 */ /* 0x040fe20000400000 */
[----:B------:R-:W-:Y:S01]  /*68e0*/  SHF.L.U32 R4, R39, 0x10, RZ ;  /* 0x0000001027047819 */ /* 0x000fe200000006ff */
[----:B------:R-:W-:Y:S01]  /*68f0*/  FFMA R15, R27, R0, R15 ;  /* 0x000000001b0f7223 */ /* 0x000fe2000000000f */
[----:B------:R-:W-:Y:S01]  /*6900*/  LOP3.LUT R5, R39, 0xffff0000, RZ, 0xc0, !PT ;  /* 0xffff000027057812 */ /* 0x000fe200078ec0ff */
[----:B------:R-:W-:Y:S01]  /*6910*/  FMUL R19, R24, R19 ;  /* 0x0000001318137220 */ /* 0x000fe20000400000 */
[C---:B------:R-:W-:Y:S01]  /*6920*/  FFMA R12, R27.reuse, R2, R12 ;  /* 0x000000021b0c7223 */ /* 0x040fe2000000000c */
[C---:B------:R-:W-:Y:S01]  /*6930*/  FFMA R13, R27.reuse, R3, R13 ;  /* 0x000000031b0d7223 */ /* 0x040fe2000000000d */
[C---:B------:R-:W-:Y:S01]  /*6940*/  FFMA R14, R27.reuse, R4, R14 ;  /* 0x000000041b0e7223 */ /* 0x040fe2000000000e */
[----:B------:R-:W-:Y:S01]  /*6950*/  FFMA R19, R27, R5, R19 ;  /* 0x000000051b137223 */ /* 0x000fe20000000013 */
[----:B------:R-:W-:Y:S02]  /*6960*/  F2FP.BF16.F32.PACK_AB R35, R11, R6 ;  /* 0x000000060b23723e */ /* 0x000fe400000010ff */
[----:B------:R-:W-:Y:S02]  /*6970*/  F2FP.BF16.F32.PACK_AB R8, R9, R8 ;  /* 0x000000080908723e */ /* 0x000fe400000010ff */
[----:B------:R-:W-:Y:S01]  /*6980*/  F2FP.BF16.F32.PACK_AB R9, R15, R10 ;  /* 0x0000000a0f09723e */ /* 0x000fe200000010ff */
[----:B------:R1:W-:Y:S01]  /*6990*/  STSM.16.M88.4 [R60+0x200], R32 ;  /* 0x000200203c007844 */ /* 0x0003e20000000200 */
[----:B------:R-:W-:Y:S02]  /*69a0*/  F2FP.BF16.F32.PACK_AB R10, R13, R12 ;  /* 0x0000000c0d0a723e */ /* 0x000fe400000010ff */
[----:B------:R-:W-:Y:S05]  /*69b0*/  F2FP.BF16.F32.PACK_AB R11, R19, R14 ;  /* 0x0000000e130b723e */ /* 0x000fea00000010ff */
[----:B------:R1:W-:Y:S01]  /*69c0*/  STSM.16.M88.4 [R59+0x200], R8 ;  /* 0x000200083b007844 */ /* 0x0003e20000000200 */
[----:B------:R-:W-:Y:S01]  /*69d0*/  @!PT LDS RZ, [RZ] ;  /* 0x00000000fffff984 */ /* 0x000fe20000000800 */
[----:B------:R-:W-:Y:S01]  /*69e0*/  @!PT LDS RZ, [RZ] ;  /* 0x00000000fffff984 */ /* 0x000fe20000000800 */
[----:B------:R-:W-:Y:S01]  /*69f0*/  @!PT LDS RZ, [RZ] ;  /* 0x00000000fffff984 */ /* 0x000fe20000000800 */
[----:B------:R-:W-:Y:S01]  /*6a00*/  @!PT LDS RZ, [RZ] ;  /* 0x00000000fffff984 */ /* 0x000fe20000000800 */
[----:B------:R3:W-:Y:S07]  /*6a10*/  MEMBAR.ALL.CTA ;  /* 0x0000000000007992 */ /* 0x0007ee0000008000 */
[----:B---3--:R-:W3:Y:S02]  /*6a20*/  FENCE.VIEW.ASYNC.S ;  /* 0x00000000000073c6 */ /* 0x008ee40000000000 */
[----:B---3--:R-:W-:Y:S06]  /*6a30*/  BAR.SYNC.DEFER_BLOCKING 0x1, 0x80 ;  /* 0x0042000000007b1d */ /* 0x008fec0000010000 */
[----:B------:R-:W-:Y:S05]  /*6a40*/  @P0 BRA `(.L_x_111) ;  /* 0x0000000000280947 */ /* 0x000fea0003800000 */
[----:B------:R-:W3:Y:S01]  /*6a50*/  LDCU.64 UR6, c[0x0][0x348] ;  /* 0x00006900ff0677ac */ /* 0x000ee20008000a00 */
[----:B------:R-:W-:Y:S01]  /*6a60*/  UIADD3 UR4, UPT, UPT, UR44, 0x200, URZ ;  /* 0x000002002c047890 */ /* 0x000fe2000fffe0ff */
[----:B------:R-:W-:Y:S05]  /*6a70*/  UMOV UR51, UR36 ;  /* 0x0000002400337c82 */ /* 0x000fea0008000000 */
[----:B------:R-:W-:Y:S04]  /*6a80*/  MOV R50, UR4 ;  /* 0x0000000400327c02 */ /* 0x000fe80008000f00 */
[----:B------:R-:W-:Y:S01]  /*6a90*/  R2UR UR48, R50 ;  /* 0x00000000323072ca */ /* 0x000fe200000e0000 */
[----:B---3--:R-:W-:Y:S04]  /*6aa0*/  UIADD3 UR4, UP0, UPT, UR6, 0x680, URZ ;  /* 0x0000068006047890 */ /* 0x008fe8000ff1e0ff */
[----:B------:R-:W-:Y:S09]  /*6ab0*/  UIADD3.X UR5, UPT, UPT, URZ, UR7, URZ, UP0, !UPT ;  /* 0x00000007ff057290 */ /* 0x000ff200087fe4ff */
[----:B------:R3:W-:Y:S01]  /*6ac0*/  UTMASTG.3D [UR48], [UR4] ;  /* 0x00000030040073b5 */ /* 0x0007e20008010000 */
[----:B------:R0:W-:Y:S01]  /*6ad0*/  UTMACMDFLUSH ;  /* 0x00000000000079b7 */ /* 0x0001e20000000000 */
[----:B---3--:R-:W-:Y:S04]  /*6ae0*/  DEPBAR.LE SB0, 0x1 ;  /* 0x000080400000791a */ /* 0x008fe80000000000 */
.L_x_111:
[----:B------:R-:W-:Y:S05]  /*6af0*/  BSYNC.RECONVERGENT B0 ;  /* 0x0000000000007941 */ /* 0x000fea0003800200 */
.L_x_110:
[----:B------:R-:W-:Y:S01]  /*6b00*/  BAR.SYNC.DEFER_BLOCKING 0x1, 0x80 ;  /* 0x0042000000007b1d */ /* 0x000fe20000010000 */
[----:B------:R-:W-:Y:S01]  /*6b10*/  ISETP.NE.AND P1, PT, R58, RZ, PT ;  /* 0x000000ff3a00720c */ /* 0x000fe20003f25270 */
[----:B------:R-:W-:Y:S01]  /*6b20*/  UISETP.NE.AND UP0, UPT, UR47, URZ, UPT ;  /* 0x000000ff2f00728c */ /* 0x000fe2000bf05270 */
[----:B------:R-:W-:Y:S11]  /*6b30*/  LEA R4, R61, UR44, 0x3 ;  /* 0x0000002c3d047c11 */ /* 0x000ff6000f8e18ff */
[----:B------:R-:W-:Y:S01]  /*6b40*/  @P1 SHF.L.U32 R3, R55, 0x1f, RZ ;  /* 0x0000001f37031819 */ /* 0x000fe200000006ff */
[----:B------:R-:W-:Y:S06]  /*6b50*/  BRA.U !UP0, `(.L_x_112) ;  /* 0x0000000108247547 */ /* 0x000fec000b800000 */
[----:B------:R-:W3:Y:S01]  /*6b60*/  S2R R0, SR_CgaCtaId ;  /* 0x0000000000007919 */ /* 0x000ee20000008800 */
[----:B------:R-:W-:Y:S01]  /*6b70*/  IMAD.U32 R2, RZ, RZ, UR46 ;  /* 0x0000002eff027e24 */ /* 0x000fe2000f8e00ff */
[----:B------:R-:W-:Y:S04]  /*6b80*/  UIADD3 UR4, UPT, UPT, UR46, 0x1, URZ ;  /* 0x000000012e047890 */ /* 0x000fe8000fffe0ff */
[----:B------:R-:W-:Y:S01]  /*6b90*/  @P1 LEA R2, R2, UR44, 0x3 ;  /* 0x0000002c02021c11 */ /* 0x000fe2000f8e18ff */
[----:B------:R-:W-:Y:S04]  /*6ba0*/  UISETP.NE.AND UP0, UPT, UR4, 0x4, UPT ;  /* 0x000000040400788c */ /* 0x000fe8000bf05270 */
[----:B------:R-:W-:Y:S01]  /*6bb0*/  @P1 VIADD R2, R2, 0xa0 ;  /* 0x000000a002021836 */ /* 0x000fe20000000000 */
[----:B------:R-:W-:Y:S04]  /*6bc0*/  USEL UR46, UR4, URZ, UP0 ;  /* 0x000000ff042e7287 */ /* 0x000fe80008000000 */
[----:B---3--:R-:W-:Y:S04]  /*6bd0*/  @P1 PRMT R0, R0, 0x654, R2 ;  /* 0x0000065400001816 */ /* 0x008fe80000000002 */
[----:B------:R3:W-:Y:S04]  /*6be0*/  @P1 SYNCS.ARRIVE.TRANS64.RED.A1T0 RZ, [R0+URZ], RZ ;  /* 0x000000ff00ff19a7 */ /* 0x0007e800081004ff */
.L_x_112:
[----:B------:R-:W4:Y:S01]  /*6bf0*/  @P1 SYNCS.PHASECHK.TRANS64.TRYWAIT P0, [R4+URZ+0x80], R3 ;  /* 0x00008003040015a7 */ /* 0x000f2200080011ff */
[----:B------:R-:W-:Y:S01]  /*6c00*/  BSSY B1, `(.L_x_113) ;  /* 0x0000013000017945 */ /* 0x000fe20003800000 */
[----:B----4-:R-:W-:Y:S03]  /*6c10*/  @P1 SEL R63, RZ, 0x1, !P0 ;  /* 0x00000001ff3f1807 */ /* 0x010fe60004000000 */
[----:B------:R-:W-:Y:S05]  /*6c20*/  @!P1 BRA `(.L_x_114) ;  /* 0x0000000000409947 */ /* 0x000fea0003800000 */
[----:B------:R-:W-:Y:S01]  /*6c30*/  ISETP.NE.AND P1, PT, R64, RZ, PT ;  /* 0x000000ff4000720c */ /* 0x000fe20003f25270 */
[----:B------:R-:W-:Y:S01]  /*6c40*/  BSSY B0, `(.L_x_115) ;  /* 0x0000009000007945 */ /* 0x000fe20003800000 */
[----:B------:R-:W-:Y:S11]  /*6c50*/  ISETP.NE.AND P0, PT, R63, RZ, PT ;  /* 0x000000ff3f00720c */ /* 0x000ff60003f05270 */
[----:B------:R-:W-:Y:S05]  /*6c60*/  @P1 IMAD R3, R61, 0x1000, R62 ;  /* 0x000010003d031824 */ /* 0x000fea00078e023e */
[----:B------:R-:W-:Y:S05]  /*6c70*/  @P1 IADD3 R2, PT, PT, R3, UR44, RZ ;  /* 0x0000002c03021c10 */ /* 0x000fea000fffe0ff */
[----:B------:R-:W-:Y:S01]  /*6c80*/  @P1 IMAD.IADD R2, R56, 0x1, R2 ;  /* 0x0000000138021824 */ /* 0x000fe200078e0202 */
[----:B------:R-:W-:Y:S06]  /*6c90*/  @P0 BRA `(.L_x_116) ;  /* 0x00000000000c0947 */ /* 0x000fec0003800000 */
[----:B---3--:R-:W-:Y:S04]  /*6ca0*/  SHF.L.U32 R0, R55, 0x1f, RZ ;  /* 0x0000001f37007819 */ /* 0x008fe800000006ff */
[----:B------:R-:W3:Y:S02]  /*6cb0*/  SYNCS.PHASECHK.TRANS64.TRYWAIT P0, [R4+URZ+0x80], R0 ;  /* 0x00008000040075a7 */ /* 0x000ee400080011ff */
[----:B---3--:R-:W-:Y:S05]  /*6cc0*/  @!P0 BRA `(.L_x_117) ;  /* 0x0000002800088947 */ /* 0x008fea0003800000 */
.L_x_116:
[----:B------:R-:W-:Y:S05]  /*6cd0*/  BSYNC B0 ;  /* 0x0000000000007941 */ /* 0x000fea0003800000 */
.L_x_115:
[----:B------:R-:W-:Y:S02]  /*6ce0*/  ISETP.NE.AND P0, PT, R64, RZ, PT ;  /* 0x000000ff4000720c */ /* 0x000fe40003f05270 */
[----:B------:R-:W-:Y:S11]  /*6cf0*/  IADD3 R61, PT, PT, R61, 0x1, RZ ;  /* 0x000000013d3d7810 */ /* 0x000ff60007ffe0ff */
[----:B------:R-:W-:Y:S05]  /*6d00*/  @P0 WARPSYNC.ALL ;  /* 0x0000000000000948 */ /* 0x000fea0003800000 */
[----:B------:R4:W1:Y:S04]  /*6d10*/  @P0 LDSM.16.M88.4 R28, [R3+UR44+0x200] ;  /* 0x0002002c031c083b */ /* 0x0008680008000200 */
[----:B------:R4:W1:Y:S02]  /*6d20*/  @P0 LDSM.16.M88.4 R36, [R2+0x200] ;  /* 0x000200000224083b */ /* 0x0008640000000200 */
.L_x_114:
[----:B------:R-:W-:Y:S05]  /*6d30*/  BSYNC B1 ;  /* 0x0000000000017941 */ /* 0x000fea0003800000 */
.L_x_113:
[----:B---3--:R-:W-:Y:S05]  /*6d40*/  VIADD R0, R25, 0x20 ;  /* 0x0000002019007836 */ /* 0x008fea0000000000 */
[----:B------:R-:W-:Y:S04]  /*6d50*/  SHF.R.U32.HI R0, RZ, 0x15, R0 ;  /* 0x00000015ff007819 */ /* 0x000fe80000011600 */
[----:B------:R-:W-:Y:S11]  /*6d60*/  LOP3.LUT P0, RZ, R0, 0x3, R46, 0x48, !PT ;  /* 0x0000000300ff7812 */ /* 0x000ff6000780482e */
[----:B------:R-:W-:Y:S02]  /*6d70*/  @!UPT UIADD3 URZ, UPT, UPT, URZ, URZ, URZ ;  /* 0x000000fffffff290 */ /* 0x000fe4000fffe0ff */
[----:B------:R-:W-:Y:S05]  /*6d80*/  @!P0 BRA `(.L_x_118) ;  /* 0x0000000000408947 */ /* 0x000fea0003800000 */
[----:B------:R-:W3:Y:S01]  /*6d90*/  LDCU.64 UR8, c[0x4][0x70] ;  /* 0x01000e00ff0877ac */ /* 0x000ee20008000a00 */
[----:B----4-:R-:W-:Y:S01]  /*6da0*/  MOV R3, 0x0 ;  /* 0x0000000000037802 */ /* 0x010fe20000000f00 */
[----:B------:R-:W-:Y:S02]  /*6db0*/  HFMA2 R12, -RZ, RZ, 0, 5.9604644775390625e-08 ;  /* 0x00000001ff0c7431 */ /* 0x000fe400000001ff */
[----:B-1----:R-:W-:Y:S02]  /*6dc0*/  IMAD.MOV.U32 R8, RZ, RZ, 0x192 ;  /* 0x00000192ff087424 */ /* 0x002fe400078e00ff */
[----:B------:R-:W-:Y:S01]  /*6dd0*/  IMAD.MOV.U32 R13, RZ, RZ, RZ ;  /* 0x000000ffff0d7224 */ /* 0x000fe200078e00ff */
[----:B------:R-:W1:Y:S01]  /*6de0*/  LDCU.64 UR6, c[0x4][0x78] ;  /* 0x01000f00ff0677ac */ /* 0x000e620008000a00 */
[----:B------:R-:W4:Y:S01]  /*6df0*/  LDC.64 R2, c[0x4][R3] ;  /* 0x0100000003027b82 */ /* 0x000f220000000a00 */
[----:B------:R-:W5:Y:S01]  /*6e00*/  LDCU.64 UR4, c[0x4][0x10] ;  /* 0x01000200ff0477ac */ /* 0x000f620008000a00 */
[----:B---3--:R-:W-:Y:S01]  /*6e10*/  MOV R5, UR9 ;  /* 0x0000000900057c02 */ /* 0x008fe20008000f00 */
[----:B------:R-:W-:Y:S01]  /*6e20*/  IMAD.U32 R4, RZ, RZ, UR8 ;  /* 0x00000008ff047e24 */ /* 0x000fe2000f8e00ff */
[----:B-1----:R-:W-:Y:S01]  /*6e30*/  MOV R7, UR7 ;  /* 0x0000000700077c02 */ /* 0x002fe20008000f00 */
[----:B------:R-:W-:Y:S01]  /*6e40*/  IMAD.U32 R6, RZ, RZ, UR6 ;  /* 0x00000006ff067e24 */ /* 0x000fe2000f8e00ff */
[----:B-----5:R-:W-:Y:S01]  /*6e50*/  MOV R11, UR5 ;  /* 0x00000005000b7c02 */ /* 0x020fe20008000f00 */
[----:B------:R-:W-:Y:S02]  /*6e60*/  IMAD.U32 R10, RZ, RZ, UR4 ;  /* 0x00000004ff0a7e24 */ /* 0x000fe4000f8e00ff */
[----:B------:R-:W-:Y:S07]  /*6e70*/  LEPC R20, `(.L_x_118) ;  /* 0x000000001014794e */ /* 0x000fee0000000000 */
[----:B--2-4-:R-:W-:Y:S05]  /*6e80*/  CALL.ABS.NOINC R2 ;  /* 0x0000000002007343 */ /* 0x014fea0003c00000 */
.L_x_118:
[----:B-1--4-:R-:W-:Y:S01]  /*6e90*/  SHF.L.U32 R3, R28, 0x10, RZ ;  /* 0x000000101c037819 */ /* 0x012fe200000006ff */
[----:B------:R-:W-:Y:S05]  /*6ea0*/  WARPSYNC.ALL ;  /* 0x0000000000007948 */ /* 0x000fea0003800000 */
[----:B------:R-:W-:Y:S01]  /*6eb0*/  R2UR UR4, R25 ;  /* 0x00000000190472ca */ /* 0x000fe200000e0000 */
[----:B------:R-:W1:Y:S01]  /*6ec0*/  S2R R65, SR_CgaCtaId ;  /* 0x0000000000417919 */ /* 0x000e620000008800 */
[C---:B------:R-:W-:Y:S01]  /*6ed0*/  SHF.L.U32 R20, R29.reuse, 0x10, RZ ;  /* 0x000000101d147819 */ /* 0x040fe200000006ff */
[----:B------:R-:W-:Y:S01]  /*6ee0*/  BSSY.RECONVERGENT B0, `(.L_x_119) ;  /* 0x0000054000007945 */ /* 0x000fe20003800200 */
[----:B------:R-:W-:Y:S02]  /*6ef0*/  LOP3.LUT R21, R29, 0xffff0000, RZ, 0xc0, !PT ;  /* 0xffff00001d157812 */ /* 0x000fe400078ec0ff */
[----:B------:R-:W-:Y:S02]  /*6f00*/  ISETP.NE.AND P6, PT, R58, RZ, PT ;  /* 0x000000ff3a00720c */ /* 0x000fe40003fc5270 */
[----:B------:R-:W-:Y:S05]  /*6f10*/  ISETP.NE.AND P0, PT, R57, RZ, PT ;  /* 0x000000ff3900720c */ /* 0x000fea0003f05270 */
[----:B------:R-:W3:Y:S02]  /*6f20*/  LDTM.16dp256bit.x4 R4, tmem[UR4+0x20] ;  /* 0x00002004000479ee */ /* 0x000ee40008120000 */
[----:B---3--:R-:W-:Y:S01]  /*6f30*/  FMUL R0, R24, R4 ;  /* 0x0000000418007220 */ /* 0x008fe20000400000 */
[----:B------:R-:W-:Y:S01]  /*6f40*/  LOP3.LUT R4, R28, 0xffff0000, RZ, 0xc0, !PT ;  /* 0xffff00001c047812 */ /* 0x000fe200078ec0ff */
[C---:B------:R-:W-:Y:S01]  /*6f50*/  FMUL R2, R24.reuse, R5 ;  /* 0x0000000518027220 */ /* 0x040fe20000400000 */
[C---:B------:R-:W-:Y:S01]  /*6f60*/  FMUL R7, R24.reuse, R7 ;  /* 0x0000000718077220 */ /* 0x040fe20000400000 */
[C---:B------:R-:W-:Y:S01]  /*6f70*/  FFMA R0, R27.reuse, R3, R0 ;  /* 0x000000031b007223 */ /* 0x040fe20000000000 */
[C---:B------:R-:W-:Y:S01]  /*6f80*/  FMUL R3, R24.reuse, R6 ;  /* 0x0000000618037220 */ /* 0x040fe20000400000 */
[C---:B------:R-:W-:Y:S01]  /*6f90*/  FFMA R2, R27.reuse, R4, R2 ;  /* 0x000000041b027223 */ /* 0x040fe20000000002 */
[C---:B------:R-:W-:Y:S01]  /*6fa0*/  FMUL R4, R24.reuse, R8 ;  /* 0x0000000818047220 */ /* 0x040fe20000400000 */
[----:B------:R-:W-:Y:S01]  /*6fb0*/  FMUL R8, R24, R12 ;  /* 0x0000000c18087220 */ /* 0x000fe20000400000 */
[C---:B------:R-:W-:Y:S01]  /*6fc0*/  FFMA R3, R27.reuse, R20, R3 ;  /* 0x000000141b037223 */ /* 0x040fe20000000003 */
[----:B------:R-:W-:Y:S01]  /*6fd0*/  FFMA R7, R27, R21, R7 ;  /* 0x000000151b077223 */ /* 0x000fe20000000007 */
[----:B------:R-:W-:Y:S01]  /*6fe0*/  F2FP.BF16.F32.PACK_AB R32, R2, R0 ;  /* 0x000000000220723e */ /* 0x000fe200000010ff */
[----:B------:R-:W-:Y:S01]  /*6ff0*/  FMUL R12, R24, R16 ;  /* 0x00000010180c7220 */ /* 0x000fe20000400000 */
[----:B------:R-:W-:Y:S01]  /*7000*/  SHF.L.U32 R16, R30, 0x10, RZ ;  /* 0x000000101e107819 */ /* 0x000fe200000006ff */
[----:B------:R-:W-:Y:S01]  /*7010*/  FMUL R5, R24, R9 ;  /* 0x0000000918057220 */ /* 0x000fe20000400000 */
[----:B------:R-:W-:Y:S01]  /*7020*/  LOP3.LUT R0, R30, 0xffff0000, RZ, 0xc0, !PT ;  /* 0xffff00001e007812 */ /* 0x000fe200078ec0ff */
[C---:B------:R-:W-:Y:S01]  /*7030*/  FMUL R6, R24.reuse, R10 ;  /* 0x0000000a18067220 */ /* 0x040fe20000400000 */
[----:B------:R-:W-:Y:S01]  /*7040*/  SHF.L.U32 R2, R31, 0x10, RZ ;  /* 0x000000101f027819 */ /* 0x000fe200000006ff */
[----:B------:R-:W-:Y:S01]  /*7050*/  FFMA R4, R27, R16, R4 ;  /* 0x000000101b047223 */ /* 0x000fe20000000004 */
[----:B------:R-:W-:Y:S01]  /*7060*/  F2FP.BF16.F32.PACK_AB R33, R7, R3 ;  /* 0x000000030721723e */ /* 0x000fe200000010ff */
[----:B------:R-:W-:Y:S01]  /*7070*/  FFMA R5, R27, R0, R5 ;  /* 0x000000001b057223 */ /* 0x000fe20000000005 */
[----:B------:R-:W-:Y:S01]  /*7080*/  LOP3.LUT R3, R31, 0xffff0000, RZ, 0xc0, !PT ;  /* 0xffff00001f037812 */ /* 0x000fe200078ec0ff */
[----:B------:R-:W-:Y:S01]  /*7090*/  FMUL R11, R24, R11 ;  /* 0x0000000b180b7220 */ /* 0x000fe20000400000 */
[C---:B------:R-:W-:Y:S01]  /*70a0*/  SHF.L.U32 R0, R36.reuse, 0x10, RZ ;  /* 0x0000001024007819 */ /* 0x040fe200000006ff */
[C---:B------:R-:W-:Y:S01]  /*70b0*/  FFMA R6, R27.reuse, R2, R6 ;  /* 0x000000021b067223 */ /* 0x040fe20000000006 */
[----:B------:R-:W-:Y:S01]  /*70c0*/  LOP3.LUT R2, R36, 0xffff0000, RZ, 0xc0, !PT ;  /* 0xffff000024027812 */ /* 0x000fe200078ec0ff */
[----:B------:R-:W-:Y:S01]  /*70d0*/  FFMA R11, R27, R3, R11 ;  /* 0x000000031b0b7223 */ /* 0x000fe2000000000b */
[----:B------:R-:W-:Y:S01]  /*70e0*/  SHF.L.U32 R3, R37, 0x10, RZ ;  /* 0x0000001025037819 */ /* 0x000fe200000006ff */
[C---:B------:R-:W-:Y:S01]  /*70f0*/  FMUL R9, R24.reuse, R13 ;  /* 0x0000000d18097220 */ /* 0x040fe20000400000 */
[----:B------:R-:W-:Y:S01]  /*7100*/  F2FP.BF16.F32.PACK_AB R34, R5, R4 ;  /* 0x000000040522723e */ /* 0x000fe200000010ff */
[----:B------:R-:W-:Y:S01]  /*7110*/  FMUL R10, R24, R14 ;  /* 0x0000000e180a7220 */ /* 0x000fe20000400000 */
[----:B------:R-:W-:Y:S01]  /*7120*/  SHF.L.U32 R4, R39, 0x10, RZ ;  /* 0x0000001027047819 */ /* 0x000fe200000006ff */
[----:B------:R-:W-:Y:S01]  /*7130*/  FFMA R8, R27, R0, R8 ;  /* 0x000000001b087223 */ /* 0x000fe20000000008 */
[----:B------:R-:W-:Y:S01]  /*7140*/  LOP3.LUT R0, R37, 0xffff0000, RZ, 0xc0, !PT ;  /* 0xffff000025007812 */ /* 0x000fe200078ec0ff */
[C---:B------:R-:W-:Y:S01]  /*7150*/  FFMA R9, R27.reuse, R2, R9 ;  /* 0x000000021b097223 */ /* 0x040fe20000000009 */
[C---:B------:R-:W-:Y:S01]  /*7160*/  SHF.L.U32 R2, R38.reuse, 0x10, RZ ;  /* 0x0000001026027819 */ /* 0x040fe200000006ff */
[----:B------:R-:W-:Y:S01]  /*7170*/  FFMA R10, R27, R3, R10 ;  /* 0x000000031b0a7223 */ /* 0x000fe2000000000a */
[----:B------:R-:W-:Y:S01]  /*7180*/  LOP3.LUT R3, R38, 0xffff0000, RZ, 0xc0, !PT ;  /* 0xffff000026037812 */ /* 0x000fe200078ec0ff */
[C---:B------:R-:W-:Y:S01]  /*7190*/  FMUL R15, R24.reuse, R15 ;  /* 0x0000000f180f7220 */ /* 0x040fe20000400000 */
[----:B------:R-:W-:Y:S01]  /*71a0*/  LOP3.LUT R5, R39, 0xffff0000, RZ, 0xc0, !PT ;  /* 0xffff000027057812 */ /* 0x000fe200078ec0ff */
[C---:B------:R-:W-:Y:S01]  /*71b0*/  FMUL R13, R24.reuse, R17 ;  /* 0x00000011180d7220 */ /* 0x040fe20000400000 */
[----:B------:R-:W-:Y:S01]  /*71c0*/  F2FP.BF16.F32.PACK_AB R35, R11, R6 ;  /* 0x000000060b23723e */ /* 0x000fe200000010ff */
[C---:B------:R-:W-:Y:S01]  /*71d0*/  FMUL R14, R24.reuse, R18 ;  /* 0x00000012180e7220 */ /* 0x040fe20000400000 */
[C---:B------:R-:W-:Y:S01]  /*71e0*/  FFMA R15, R27.reuse, R0, R15 ;  /* 0x000000001b0f7223 */ /* 0x040fe2000000000f */
[----:B------:R-:W-:Y:S01]  /*71f0*/  FMUL R19, R24, R19 ;  /* 0x0000001318137220 */ /* 0x000fe20000400000 */
[----:B------:R-:W-:Y:S01]  /*7200*/  FFMA R12, R27, R2, R12 ;  /* 0x000000021b0c7223 */ /* 0x000fe2000000000c */
[----:B------:R3:W-:Y:S01]  /*7210*/  STSM.16.M88.4 [R60+0x1200], R32 ;  /* 0x001200203c007844 */ /* 0x0007e20000000200 */
[----:B------:R-:W-:Y:S01]  /*7220*/  F2FP.BF16.F32.PACK_AB R8, R9, R8 ;  /* 0x000000080908723e */ /* 0x000fe200000010ff */
[----:B------:R-:W-:Y:S01]  /*7230*/  FFMA R13, R27, R3, R13 ;  /* 0x000000031b0d7223 */ /* 0x000fe2000000000d */
[----:B------:R-:W-:Y:S01]  /*7240*/  F2FP.BF16.F32.PACK_AB R9, R15, R10 ;  /* 0x0000000a0f09723e */ /* 0x000fe200000010ff */
[C---:B------:R-:W-:Y:S01]  /*7250*/  FFMA R14, R27.reuse, R4, R14 ;  /* 0x000000041b0e7223 */ /* 0x040fe2000000000e */
[----:B------:R-:W-:Y:S01]  /*7260*/  FFMA R19, R27, R5, R19 ;  /* 0x000000051b137223 */ /* 0x000fe20000000013 */
[----:B------:R-:W-:Y:S02]  /*7270*/  MOV R0, UR46 ;  /* 0x0000002e00007c02 */ /* 0x000fe40008000f00 */
[----:B------:R-:W-:Y:S02]  /*7280*/  F2FP.BF16.F32.PACK_AB R10, R13, R12 ;  /* 0x0000000c0d0a723e */ /* 0x000fe400000010ff */
[----:B------:R-:W-:Y:S02]  /*7290*/  F2FP.BF16.F32.PACK_AB R11, R19, R14 ;  /* 0x0000000e130b723e */ /* 0x000fe400000010ff */
[----:B------:R-:W-:Y:S02]  /*72a0*/  @P6 LEA R0, R0, UR44, 0x3 ;  /* 0x0000002c00006c11 */ /* 0x000fe4000f8e18ff */
[----:B------:R-:W-:Y:S01]  /*72b0*/  LEA R2, R61, UR44, 0x3 ;  /* 0x0000002c3d027c11 */ /* 0x000fe2000f8e18ff */
[----:B------:R3:W-:Y:S01]  /*72c0*/  STSM.16.M88.4 [R59+0x1200], R8 ;  /* 0x001200083b007844 */ /* 0x0007e20000000200 */
[----:B------:R-:W-:Y:S02]  /*72d0*/  @P6 IADD3 R0, PT, PT, R0, 0xa0, RZ ;  /* 0x000000a000006810 */ /* 0x000fe40007ffe0ff */
[----:B------:R-:W-:Y:S01]  /*72e0*/  @P6 SHF.L.U32 R3, R55, 0x1f, RZ ;  /* 0x0000001f37036819 */ /* 0x000fe200000006ff */
[----:B------:R-:W-:Y:S01]  /*72f0*/  @!PT LDS RZ, [RZ] ;  /* 0x00000000fffff984 */ /* 0x000fe20000000800 */
[----:B------:R-:W-:Y:S01]  /*7300*/  @!PT LDS RZ, [RZ] ;  /* 0x00000000fffff984 */ /* 0x000fe20000000800 */
[----:B------:R-:W-:Y:S01]  /*7310*/  @!PT LDS RZ, [RZ] ;  /* 0x00000000fffff984 */ /* 0x000fe20000000800 */
[----:B------:R-:W-:Y:S01]  /*7320*/  @!PT LDS RZ, [RZ] ;  /* 0x00000000fffff984 */ /* 0x000fe20000000800 */
[----:B------:R4:W-:Y:S06]  /*7330*/  MEMBAR.ALL.CTA ;  /* 0x0000000000007992 */ /* 0x0009ec0000008000 */
[----:B----4-:R-:W4:Y:S01]  /*7340*/  FENCE.VIEW.ASYNC.S ;  /* 0x00000000000073c6 */ /* 0x010f220000000000 */
[----:B-1----:R-:W-:Y:S01]  /*7350*/  @P6 PRMT R0, R65, 0x654, R0 ;  /* 0x0000065441006816 */ /* 0x002fe20000000000 */
[----:B----4-:R-:W-:Y:S06]  /*7360*/  BAR.SYNC.DEFER_BLOCKING 0x1, 0x80 ;  /* 0x0042000000007b1d */ /* 0x010fec0000010000 */
[----:B------:R-:W-:Y:S05]  /*7370*/  @P0 BRA `(.L_x_120) ;  /* 0x0000000000280947 */ /* 0x000fea0003800000 */
[----:B------:R-:W1:Y:S01]  /*7380*/  LDCU.64 UR6, c[0x0][0x348] ;  /* 0x00006900ff0677ac */ /* 0x000e620008000a00 */
[----:B------:R-:W-:Y:S02]  /*7390*/  UIADD3 UR9, UPT, UPT, UR49, 0x20, URZ ;  /* 0x0000002031097890 */ /* 0x000fe4000fffe0ff */
[----:B------:R-:W-:Y:S01]  /*73a0*/  UIADD3 UR8, UPT, UPT, UR44, 0x1200, URZ ;  /* 0x000012002c087890 */ /* 0x000fe2000fffe0ff */
[----:B------:R-:W-:Y:S01]  /*73b0*/  UMOV UR10, UR50 ;  /* 0x00000032000a7c82 */ /* 0x000fe20008000000 */
[----:B------:R-:W-:Y:S01]  /*73c0*/  UMOV UR11, UR36 ;  /* 0x00000024000b7c82 */ /* 0x000fe20008000000 */
[----:B-1----:R-:W-:Y:S04]  /*73d0*/  UIADD3 UR4, UP0, UPT, UR6, 0x680, URZ ;  /* 0x0000068006047890 */ /* 0x002fe8000ff1e0ff */
[----:B------:R-:W-:Y:S09]  /*73e0*/  UIADD3.X UR5, UPT, UPT, URZ, UR7, URZ, UP0, !UPT ;  /* 0x00000007ff057290 */ /* 0x000ff200087fe4ff */
[----:B------:R1:W-:Y:S01]  /*73f0*/  UTMASTG.3D [UR8], [UR4] ;  /* 0x00000008040073b5 */ /* 0x0003e20008010000 */
[----:B------:R0:W-:Y:S01]  /*7400*/  UTMACMDFLUSH ;  /* 0x00000000000079b7 */ /* 0x0001e20000000000 */
[----:B-1----:R-:W-:Y:S04]  /*7410*/  DEPBAR.LE SB0, 0x1 ;  /* 0x000080400000791a */ /* 0x002fe80000000000 */
.L_x_120:
[----:B------:R-:W-:Y:S05]  /*7420*/  BSYNC.RECONVERGENT B0 ;  /* 0x0000000000007941 */ /* 0x000fea0003800200 */
.L_x_119:
[----:B------:R-:W-:Y:S01]  /*7430*/  BAR.SYNC.DEFER_BLOCKING 0x1, 0x80 ;  /* 0x0042000000007b1d */ /* 0x000fe20000010000 */
[----:B------:R-:W-:Y:S04]  /*7440*/  UIADD3 UR4, UPT, UPT, UR46, 0x1, URZ ;  /* 0x000000012e047890 */ /* 0x000fe8000fffe0ff */
[----:B------:R-:W-:Y:S04]  /*7450*/  UISETP.NE.AND UP0, UPT, UR4, 0x4, UPT ;  /* 0x000000040400788c */ /* 0x000fe8000bf05270 */
[----:B------:R-:W-:Y:S01]  /*7460*/  USEL UR45, UR4, URZ, UP0 ;  /* 0x000000ff042d7287 */ /* 0x000fe20008000000 */
[----:B------:R1:W-:Y:S01]  /*7470*/  @P6 SYNCS.ARRIVE.TRANS64.RED.A1T0 RZ, [R0+URZ], RZ ;  /* 0x000000ff00ff69a7 */ /* 0x0003e200081004ff */
[----:B------:R-:W-:Y:S01]  /*7480*/  BSSY B1, `(.L_x_121) ;  /* 0x0000014000017945 */ /* 0x000fe20003800000 */
[----:B------:R-:W4:Y:S02]  /*7490*/  @P6 SYNCS.PHASECHK.TRANS64.TRYWAIT P0, [R2+URZ+0x80], R3 ;  /* 0x00008003020065a7 */ /* 0x000f2400080011ff */
[----:B----4-:R-:W-:Y:S01]  /*74a0*/  @P6 SEL R63, RZ, 0x1, !P0 ;  /* 0x00000001ff3f6807 */ /* 0x010fe20004000000 */
[----:B-1----:R-:W-:Y:S06]  /*74b0*/  @!P6 BRA `(.L_x_122) ;  /* 0x000000000040e947 */ /* 0x002fec0003800000 */
[----:B------:R-:W-:Y:S01]  /*74c0*/  ISETP.NE.AND P1, PT, R64, RZ, PT ;  /* 0x000000ff4000720c */ /* 0x000fe20003f25270 */
[----:B------:R-:W-:Y:S01]  /*74d0*/  BSSY B0, `(.L_x_123) ;  /* 0x0000009000007945 */ /* 0x000fe20003800000 */
[----:B------:R-:W-:Y:S11]  /*74e0*/  ISETP.NE.AND P0, PT, R63, RZ, PT ;  /* 0x000000ff3f00720c */ /* 0x000ff60003f05270 */
[----:B------:R-:W-:Y:S05]  /*74f0*/  @P1 IMAD R3, R61, 0x1000, R62 ;  /* 0x000010003d031824 */ /* 0x000fea00078e023e */
[----:B------:R-:W-:Y:S05]  /*7500*/  @P1 IADD3 R0, PT, PT, R3, UR44, RZ ;  /* 0x0000002c03001c10 */ /* 0x000fea000fffe0ff */
[----:B------:R-:W-:Y:S01]  /*7510*/  @P1 IMAD.IADD R0, R56, 0x1, R0 ;  /* 0x0000000138001824 */ /* 0x000fe200078e0200 */
[----:B------:R-:W-:Y:S06]  /*7520*/  @P0 BRA `(.L_x_124) ;  /* 0x00000000000c0947 */ /* 0x000fec0003800000 */
[----:B------:R-:W-:Y:S04]  /*7530*/  SHF.L.U32 R4, R55, 0x1f, RZ ;  /* 0x0000001f37047819 */ /* 0x000fe800000006ff */
[----:B------:R-:W1:Y:S02]  /*7540*/  SYNCS.PHASECHK.TRANS64.TRYWAIT P0, [R2+URZ+0x80], R4 ;  /* 0x00008004020075a7 */ /* 0x000e6400080011ff */
[----:B-1----:R-:W-:Y:S05]  /*7550*/  @!P0 BRA `(.L_x_125) ;  /* 0x0000001c00f88947 */ /* 0x002fea0003800000 */
.L_x_124:
[----:B------:R-:W-:Y:S05]  /*7560*/  BSYNC B0 ;  /* 0x0000000000007941 */ /* 0x000fea0003800000 */
.L_x_123:
[----:B------:R-:W-:Y:S02]  /*7570*/  ISETP.NE.AND P0, PT, R64, RZ, PT ;  /* 0x000000ff4000720c */ /* 0x000fe40003f05270 */
[----:B------:R-:W-:Y:S11]  /*7580*/  IADD3 R61, PT, PT, R61, 0x1, RZ ;  /* 0x000000013d3d7810 */ /* 0x000ff60007ffe0ff */
[----:B------:R-:W-:Y:S05]  /*7590*/  @P0 WARPSYNC.ALL ;  /* 0x0000000000000948 */ /* 0x000fea0003800000 */
[----:B------:R4:W1:Y:S04]  /*75a0*/  @P0 LDSM.16.M88.4 R28, [R3+UR44+0x200] ;  /* 0x0002002c031c083b */ /* 0x0008680008000200 */
[----:B------:R4:W1:Y:S02]  /*75b0*/  @P0 LDSM.16.M88.4 R36, [R0+0x200] ;  /* 0x000200000024083b */ /* 0x0008640000000200 */
.L_x_122:
[----:B------:R-:W-:Y:S05]  /*75c0*/  BSYNC B1 ;  /* 0x0000000000017941 */ /* 0x000fea0003800000 */
.L_x_121:
[----:B----4-:R-:W-:Y:S05]  /*75d0*/  VIADD R0, R25, 0x40 ;  /* 0x0000004019007836 */ /* 0x010fea0000000000 */
[----:B------:R-:W-:Y:S04]  /*75e0*/  SHF.R.U32.HI R0, RZ, 0x15, R0 ;  /* 0x00000015ff007819 */ /* 0x000fe80000011600 */
[----:B------:R-:W-:Y:S11]  /*75f0*/  LOP3.LUT P0, RZ, R0, 0x3, R46, 0x48, !PT ;  /* 0x0000000300ff7812 */ /* 0x000ff6000780482e */
[----:B------:R-:W-:Y:S02]  /*7600*/  @!UPT UIADD3 URZ, UPT, UPT, URZ, URZ, URZ ;  /* 0x000000fffffff290 */ /* 0x000fe4000fffe0ff */
[----:B------:R-:W-:Y:S05]  /*7610*/  @!P0 BRA `(.L_x_126) ;  /* 0x0000000000408947 */ /* 0x000fea0003800000 */
[----:B------:R-:W4:Y:S01]  /*7620*/  LDCU.64 UR8, c[0x4][0x70] ;  /* 0x01000e00ff0877ac */ /* 0x000f220008000a00 */
[----:B------:R-:W-:Y:S01]  /*7630*/  MOV R3, 0x0 ;  /* 0x0000000000037802 */ /* 0x000fe20000000f00 */
[----:B------:R-:W-:Y:S02]  /*7640*/  HFMA2 R12, -RZ, RZ, 0, 5.9604644775390625e-08 ;  /* 0x00000001ff0c7431 */ /* 0x000fe400000001ff */
[----:B---3--:R-:W-:Y:S02]  /*7650*/  IMAD.MOV.U32 R8, RZ, RZ, 0x192 ;  /* 0x00000192ff087424 */ /* 0x008fe400078e00ff */
[----:B------:R-:W-:Y:S01]  /*7660*/  IMAD.MOV.U32 R13, RZ, RZ, RZ ;  /* 0x000000ffff0d7224 */ /* 0x000fe200078e00ff */
[----:B------:R-:W3:Y:S01]  /*7670*/  LDCU.64 UR6, c[0x4][0x78] ;  /* 0x01000f00ff0677ac */ /* 0x000ee20008000a00 */
[----:B-1----:R-:W1:Y:S01]  /*7680*/  LDC.64 R2, c[0x4][R3] ;  /* 0x0100000003027b82 */ /* 0x002e620000000a00 */
[----:B------:R-:W5:Y:S01]  /*7690*/  LDCU.64 UR4, c[0x4][0x10] ;  /* 0x01000200ff0477ac */ /* 0x000f620008000a00 */
[----:B----4-:R-:W-:Y:S01]  /*76a0*/  MOV R5, UR9 ;  /* 0x0000000900057c02 */ /* 0x010fe20008000f00 */
[----:B------:R-:W-:Y:S01]  /*76b0*/  IMAD.U32 R4, RZ, RZ, UR8 ;  /* 0x00000008ff047e24 */ /* 0x000fe2000f8e00ff */
[----:B---3--:R-:W-:Y:S01]  /*76c0*/  MOV R7, UR7 ;  /* 0x0000000700077c02 */ /* 0x008fe20008000f00 */
[----:B------:R-:W-:Y:S01]  /*76d0*/  IMAD.U32 R6, RZ, RZ, UR6 ;  /* 0x00000006ff067e24 */ /* 0x000fe2000f8e00ff */
[----:B-----5:R-:W-:Y:S01]  /*76e0*/  MOV R11, UR5 ;  /* 0x00000005000b7c02 */ /* 0x020fe20008000f00 */
[----:B------:R-:W-:Y:S02]  /*76f0*/  IMAD.U32 R10, RZ, RZ, UR4 ;  /* 0x00000004ff0a7e24 */ /* 0x000fe4000f8e00ff */
[----:B------:R-:W-:Y:S07]  /*7700*/  LEPC R20, `(.L_x_126) ;  /* 0x000000001014794e */ /* 0x000fee0000000000 */
[----:B-12---:R-:W-:Y:S05]  /*7710*/  CALL.ABS.NOINC R2 ;  /* 0x0000000002007343 */ /* 0x006fea0003c00000 */
.L_x_126:
[----:B-1----:R-:W-:Y:S01]  /*7720*/  SHF.L.U32 R3, R28, 0x10, RZ ;  /* 0x000000101c037819 */ /* 0x002fe200000006ff */
[----:B------:R-:W-:Y:S05]  /*7730*/  WARPSYNC.ALL ;  /* 0x0000000000007948 */ /* 0x000fea0003800000 */
[----:B------:R-:W-:Y:S01]  /*7740*/  R2UR UR4, R25 ;  /* 0x00000000190472ca */ /* 0x000fe200000e0000 */
[----:B------:R-:W-:Y:S01]  /*7750*/  BSSY.RECONVERGENT B0, `(.L_x_127) ;  /* 0x0000055000007945 */ /* 0x000fe20003800200 */
[C---:B------:R-:W-:Y:S02]  /*7760*/  SHF.L.U32 R20, R29.reuse, 0x10, RZ ;  /* 0x000000101d147819 */ /* 0x040fe400000006ff */
[----:B------:R-:W-:Y:S02]  /*7770*/  LOP3.LUT R21, R29, 0xffff0000, RZ, 0xc0, !PT ;  /* 0xffff00001d157812 */ /* 0x000fe400078ec0ff */
[----:B------:R-:W-:Y:S02]  /*7780*/  ISETP.NE.AND P6, PT, R58, RZ, PT ;  /* 0x000000ff3a00720c */ /* 0x000fe40003fc5270 */
[----:B------:R-:W-:Y:S05]  /*7790*/  ISETP.NE.AND P0, PT, R57, RZ, PT ;  /* 0x000000ff3900720c */ /* 0x000fea0003f05270 */
[----:B---3--:R-:W1:Y:S02]  /*77a0*/  LDTM.16dp256bit.x4 R4, tmem[UR4+0x40] ;  /* 0x00004004000479ee */ /* 0x008e640008120000 */
[----:B-1----:R-:W-:Y:S01]  /*77b0*/  FMUL R0, R24, R4 ;  /* 0x0000000418007220 */ /* 0x002fe20000400000 */
[----:B------:R-:W-:Y:S01]  /*77c0*/  LOP3.LUT R4, R28, 0xffff0000, RZ, 0xc0, !PT ;  /* 0xffff00001c047812 */ /* 0x000fe200078ec0ff */
[C---:B------:R-:W-:Y:S01]  /*77d0*/  FMUL R2, R24.reuse, R5 ;  /* 0x0000000518027220 */ /* 0x040fe20000400000 */
        /* <DEDUP_REMOVED lines=26> */
[----:B------:R-:W-:Y:S01]  /*7980*/  FMUL R10, R24, R14 ;  /* 0x0000000e180a7220 */ /* 0x000fe20000400000 */
[----:B------:R-:W-:Y:S01]  /*7990*/  SHF.L.U32 R4, R39, 0x10, RZ ;  /* 0x0000001027047819 */ /* 0x000fe200000006ff */
[----:B------:R-:W-:Y:S01]  /*79a0*/  FFMA R11, R27, R16, R11 ;  /* 0x000000101b0b7223 */ /* 0x000fe2000000000b */
[----:B------:R-:W-:Y:S01]  /*79b0*/  LOP3.LUT R5, R39, 0xffff0000, RZ, 0xc0, !PT ;  /* 0xffff000027057812 */ /* 0x000fe200078ec0ff */
[----:B------:R-:W-:Y:S01]  /*79c0*/  FFMA R8, R27, R0, R8 ;  /* 0x000000001b087223 */ /* 0x000fe20000000008 */
[----:B------:R-:W-:Y:S01]  /*79d0*/  LOP3.LUT R0, R37, 0xffff0000, RZ, 0xc0, !PT ;  /* 0xffff000025007812 */ /* 0x000fe200078ec0ff */
[C---:B------:R-:W-:Y:S01]  /*79e0*/  FFMA R9, R27.reuse, R2, R9 ;  /* 0x000000021b097223 */ /* 0x040fe20000000009 */
[C---:B------:R-:W-:Y:S01]  /*79f0*/  SHF.L.U32 R2, R38.reuse, 0x10, RZ ;  /* 0x0000001026027819 */ /* 0x040fe200000006ff */
[----:B------:R-:W-:Y:S01]  /*7a00*/  FFMA R10, R27, R3, R10 ;  /* 0x000000031b0a7223 */ /* 0x000fe2000000000a */
[----:B------:R-:W-:Y:S01]  /*7a10*/  LOP3.LUT R3, R38, 0xffff0000, RZ, 0xc0, !PT ;  /* 0xffff000026037812 */ /* 0x000fe200078ec0ff */
[C---:B------:R-:W-:Y:S01]  /*7a20*/  FMUL R15, R24.reuse, R15 ;  /* 0x0000000f180f7220 */ /* 0x040fe20000400000 */
[----:B------:R-:W-:Y:S01]  /*7a30*/  F2FP.BF16.F32.PACK_AB R35, R11, R6 ;  /* 0x000000060b23723e */ /* 0x000fe200000010ff */
[C---:B------:R-:W-:Y:S01]  /*7a40*/  FMUL R13, R24.reuse, R17 ;  /* 0x00000011180d7220 */ /* 0x040fe20000400000 */
[C---:B------:R-:W-:Y:S01]  /*7a50*/  FMUL R14, R24.reuse, R18 ;  /* 0x00000012180e7220 */ /* 0x040fe20000400000 */
[----:B------:R-:W-:Y:S01]  /*7a60*/  FFMA R15, R27, R0, R15 ;  /* 0x000000001b0f7223 */ /* 0x000fe2000000000f */
[----:B------:R-:W-:Y:S01]  /*7a70*/  FMUL R19, R24, R19 ;  /* 0x0000001318137220 */ /* 0x000fe20000400000 */
[----:B------:R1:W-:Y:S01]  /*7a80*/  STSM.16.M88.4 [R60+0x2200], R32 ;  /* 0x002200203c007844 */ /* 0x0003e20000000200 */
[----:B------:R-:W-:Y:S01]  /*7a90*/  F2FP.BF16.F32.PACK_AB R8, R9, R8 ;  /* 0x000000080908723e */ /* 0x000fe200000010ff */
[----:B------:R-:W-:Y:S01]  /*7aa0*/  FFMA R12, R27, R2, R12 ;  /* 0x000000021b0c7223 */ /* 0x000fe2000000000c */
[----:B------:R-:W-:Y:S01]  /*7ab0*/  F2FP.BF16.F32.PACK_AB R9, R15, R10 ;  /* 0x0000000a0f09723e */ /* 0x000fe200000010ff */
[C---:B------:R-:W-:Y:S01]  /*7ac0*/  FFMA R13, R27.reuse, R3, R13 ;  /* 0x000000031b0d7223 */ /* 0x040fe2000000000d */
        /* <DEDUP_REMOVED lines=15> */
[----:B---3--:R-:W3:Y:S01]  /*7bc0*/  FENCE.VIEW.ASYNC.S ;  /* 0x00000000000073c6 */ /* 0x008ee20000000000 */
[----:B------:R-:W-:Y:S01]  /*7bd0*/  @P6 PRMT R0, R65, 0x654, R0 ;  /* 0x0000065441006816 */ /* 0x000fe20000000000 */
[----:B---3--:R-:W-:Y:S06]  /*7be0*/  BAR.SYNC.DEFER_BLOCKING 0x1, 0x80 ;  /* 0x0042000000007b1d */ /* 0x008fec0000010000 */
[----:B------:R-:W-:Y:S05]  /*7bf0*/  @P0 BRA `(.L_x_128) ;  /* 0x0000000000280947 */ /* 0x000fea0003800000 */
[----:B------:R-:W3:Y:S01]  /*7c00*/  LDCU.64 UR6, c[0x0][0x348] ;  /* 0x00006900ff0677ac */ /* 0x000ee20008000a00 */
[----:B------:R-:W-:Y:S02]  /*7c10*/  UIADD3 UR9, UPT, UPT, UR49, 0x40, URZ ;  /* 0x0000004031097890 */ /* 0x000fe4000fffe0ff */
[----:B------:R-:W-:Y:S01]  /*7c20*/  UIADD3 UR8, UPT, UPT, UR44, 0x2200, URZ ;  /* 0x000022002c087890 */ /* 0x000fe2000fffe0ff */
[----:B------:R-:W-:Y:S01]  /*7c30*/  UMOV UR10, UR50 ;  /* 0x00000032000a7c82 */ /* 0x000fe20008000000 */
[----:B------:R-:W-:Y:S01]  /*7c40*/  UMOV UR11, UR36 ;  /* 0x00000024000b7c82 */ /* 0x000fe20008000000 */
[----:B---3--:R-:W-:Y:S04]  /*7c50*/  UIADD3 UR4, UP0, UPT, UR6, 0x680, URZ ;  /* 0x0000068006047890 */ /* 0x008fe8000ff1e0ff */
[----:B------:R-:W-:Y:S09]  /*7c60*/  UIADD3.X UR5, UPT, UPT, URZ, UR7, URZ, UP0, !UPT ;  /* 0x00000007ff057290 */ /* 0x000ff200087fe4ff */
[----:B------:R3:W-:Y:S01]  /*7c70*/  UTMASTG.3D [UR8], [UR4] ;  /* 0x00000008040073b5 */ /* 0x0007e20008010000 */
[----:B------:R0:W-:Y:S01]  /*7c80*/  UTMACMDFLUSH ;  /* 0x00000000000079b7 */ /* 0x0001e20000000000 */
[----:B---3--:R-:W-:Y:S04]  /*7c90*/  DEPBAR.LE SB0, 0x1 ;  /* 0x000080400000791a */ /* 0x008fe80000000000 */
.L_x_128:
[----:B------:R-:W-:Y:S05]  /*7ca0*/  BSYNC.RECONVERGENT B0 ;  /* 0x0000000000007941 */ /* 0x000fea0003800200 */
.L_x_127:
        /* <DEDUP_REMOVED lines=8> */
[----:B---3--:R-:W-:Y:S06]  /*7d30*/  @!P6 BRA `(.L_x_130) ;  /* 0x000000000040e947 */ /* 0x008fec0003800000 */
        /* <DEDUP_REMOVED lines=8> */
[----:B------:R-:W3:Y:S02]  /*7dc0*/  SYNCS.PHASECHK.TRANS64.TRYWAIT P0, [R3+URZ+0x80], R0 ;  /* 0x00008000030075a7 */ /* 0x000ee400080011ff */
[----:B---3--:R-:W-:Y:S05]  /*7dd0*/  @!P0 BRA `(.L_x_133) ;  /* 0x0000001400ec8947 */ /* 0x008fea0003800000 */
.L_x_132:
[----:B------:R-:W-:Y:S05]  /*7de0*/  BSYNC B0 ;  /* 0x0000000000007941 */ /* 0x000fea0003800000 */
.L_x_131:
[----:B------:R-:W-:Y:S11]  /*7df0*/  ISETP.NE.AND P0, PT, R64, RZ, PT ;  /* 0x000000ff4000720c */ /* 0x000ff60003f05270 */
[----:B------:R-:W-:Y:S02]  /*7e00*/  @!UPT UIADD3 URZ, UPT, UPT, URZ, URZ, URZ ;  /* 0x000000fffffff290 */ /* 0x000fe4000fffe0ff */
[----:B------:R-:W-:Y:S05]  /*7e10*/  @P0 WARPSYNC.ALL ;  /* 0x0000000000000948 */ /* 0x000fea0003800000 */
[----:B------:R4:W1:Y:S04]  /*7e20*/  @P0 LDSM.16.M88.4 R28, [R61+UR44+0x200] ;  /* 0x0002002c3d1c083b */ /* 0x0008680008000200 */
[----:B------:R4:W1:Y:S02]  /*7e30*/  @P0 LDSM.16.M88.4 R36, [R2+0x200] ;  /* 0x000200000224083b */ /* 0x0008640000000200 */
.L_x_130:
[----:B------:R-:W-:Y:S05]  /*7e40*/  BSYNC B1 ;  /* 0x0000000000017941 */ /* 0x000fea0003800000 */
.L_x_129:
[----:B---3--:R-:W-:Y:S05]  /*7e50*/  VIADD R0, R25, 0x60 ;  /* 0x0000006019007836 */ /* 0x008fea0000000000 */
[----:B------:R-:W-:Y:S04]  /*7e60*/  SHF.R.U32.HI R0, RZ, 0x15, R0 ;  /* 0x00000015ff007819 */ /* 0x000fe80000011600 */
[----:B------:R-:W-:Y:S11]  /*7e70*/  LOP3.LUT P0, RZ, R0, 0x3, R46, 0x48, !PT ;  /* 0x0000000300ff7812 */ /* 0x000ff6000780482e */
[----:B------:R-:W-:Y:S02]  /*7e80*/  @!UPT UIADD3 URZ, UPT, UPT, URZ, URZ, URZ ;  /* 0x000000fffffff290 */ /* 0x000fe4000fffe0ff */
[----:B------:R-:W-:Y:S05]  /*7e90*/  @!P0 BRA `(.L_x_134) ;  /* 0x0000000000408947 */ /* 0x000fea0003800000 */
[----:B------:R-:W3:Y:S01]  /*7ea0*/  LDCU.64 UR8, c[0x4][0x70] ;  /* 0x01000e00ff0877ac */ /* 0x000ee20008000a00 */
[----:B------:R-:W-:Y:S01]  /*7eb0*/  MOV R3, 0x0 ;  /* 0x0000000000037802 */ /* 0x000fe20000000f00 */
[----:B------:R-:W-:Y:S02]  /*7ec0*/  HFMA2 R12, -RZ, RZ, 0, 5.9604644775390625e-08 ;  /* 0x00000001ff0c7431 */ /* 0x000fe400000001ff */
[----:B-1----:R-:W-:Y:S02]  /*7ed0*/  IMAD.MOV.U32 R8, RZ, RZ, 0x192 ;  /* 0x00000192ff087424 */ /* 0x002fe400078e00ff */
[----:B------:R-:W-:Y:S01]  /*7ee0*/  IMAD.MOV.U32 R13, RZ, RZ, RZ ;  /* 0x000000ffff0d7224 */ /* 0x000fe200078e00ff */
[----:B------:R-:W1:Y:S01]  /*7ef0*/  LDCU.64 UR6, c[0x4][0x78] ;  /* 0x01000f00ff0677ac */ /* 0x000e620008000a00 */
[----:B----4-:R-:W4:Y:S01]  /*7f00*/  LDC.64 R2, c[0x4][R3] ;  /* 0x0100000003027b82 */ /* 0x010f220000000a00 */
        /* <DEDUP_REMOVED lines=9> */
.L_x_134:
[----:B------:R-:W-:Y:S01]  /*7fa0*/  ISETP.NE.AND P0, PT, R57, RZ, PT ;  /* 0x000000ff3900720c */ /* 0x000fe20003f05270 */
[----:B------:R-:W-:Y:S05]  /*7fb0*/  WARPSYNC.ALL ;  /* 0x0000000000007948 */ /* 0x000fea0003800000 */
[----:B------:R-:W-:Y:S01]  /*7fc0*/  R2UR UR4, R25 ;  /* 0x00000000190472ca */ /* 0x000fe200000e0000 */
[----:B------:R-:W3:Y:S01]  /*7fd0*/  S2UR UR5, SR_CgaCtaId ;  /* 0x00000000000579c3 */ /* 0x000ee20000008800 */
[C---:B-1----:R-:W-:Y:S01]  /*7fe0*/  SHF.L.U32 R0, R28.reuse, 0x10, RZ ;  /* 0x000000101c007819 */ /* 0x042fe200000006ff */
[----:B------:R-:W-:Y:S01]  /*7ff0*/  BSSY.RECONVERGENT B0, `(.L_x_135) ;  /* 0x0000052000007945 */ /* 0x000fe20003800200 */
[----:B----4-:R-:W-:Y:S02]  /*8000*/  LOP3.LUT R2, R28, 0xffff0000, RZ, 0xc0, !PT ;  /* 0xffff00001c027812 */ /* 0x010fe400078ec0ff */
[C---:B------:R-:W-:Y:S02]  /*8010*/  SHF.L.U32 R3, R29.reuse, 0x10, RZ ;  /* 0x000000101d037819 */ /* 0x040fe400000006ff */
[----:B------:R-:W-:Y:S02]  /*8020*/  LOP3.LUT R20, R29, 0xffff0000, RZ, 0xc0, !PT ;  /* 0xffff00001d147812 */ /* 0x000fe400078ec0ff */
[C---:B------:R-:W-:Y:S02]  /*8030*/  SHF.L.U32 R21, R30.reuse, 0x10, RZ ;  /* 0x000000101e157819 */ /* 0x040fe400000006ff */
[----:B------:R-:W-:Y:S01]  /*8040*/  LOP3.LUT R25, R30, 0xffff0000, RZ, 0xc0, !PT ;  /* 0xffff00001e197812 */ /* 0x000fe200078ec0ff */
[----:B------:R-:W1:Y:S01]  /*8050*/  LDTM.16dp256bit.x4 R4, tmem[UR4+0x60] ;  /* 0x00006004000479ee */ /* 0x000e620008120000 */
[----:B------:R-:W-:Y:S01]  /*8060*/  R2UR UR4, R26 ;  /* 0x000000001a0472ca */ /* 0x000fe200000e0000 */
[----:B------:R-:W-:Y:S01]  /*8070*/  NOP ;  /* 0x0000000000007918 */ /* 0x000fe20000000000 */
[C---:B------:R-:W-:Y:S02]  /*8080*/  SHF.L.U32 R26, R31.reuse, 0x10, RZ ;  /* 0x000000101f1a7819 */ /* 0x040fe400000006ff */
[----:B------:R-:W-:Y:S02]  /*8090*/  LOP3.LUT R28, R31, 0xffff0000, RZ, 0xc0, !PT ;  /* 0xffff00001f1c7812 */ /* 0x000fe400078ec0ff */
[C---:B------:R-:W-:Y:S02]  /*80a0*/  SHF.L.U32 R29, R36.reuse, 0x10, RZ ;  /* 0x00000010241d7819 */ /* 0x040fe400000006ff */
[----:B------:R-:W-:Y:S02]  /*80b0*/  LOP3.LUT R30, R36, 0xffff0000, RZ, 0xc0, !PT ;  /* 0xffff0000241e7812 */ /* 0x000fe400078ec0ff */
[C---:B------:R-:W-:Y:S02]  /*80c0*/  SHF.L.U32 R31, R37.reuse, 0x10, RZ ;  /* 0x00000010251f7819 */ /* 0x040fe400000006ff */
[----:B------:R-:W-:Y:S01]  /*80d0*/  LOP3.LUT R32, R37, 0xffff0000, RZ, 0xc0, !PT ;  /* 0xffff000025207812 */ /* 0x000fe200078ec0ff */
[----:B------:R-:W-:Y:S01]  /*80e0*/  UIADD3 UR4, UPT, UPT, UR4, 0x110, URZ ;  /* 0x0000011004047890 */ /* 0x000fe2000fffe0ff */
[C---:B------:R-:W-:Y:S02]  /*80f0*/  SHF.L.U32 R33, R38.reuse, 0x10, RZ ;  /* 0x0000001026217819 */ /* 0x040fe400000006ff */
[----:B------:R-:W-:Y:S02]  /*8100*/  LOP3.LUT R34, R38, 0xffff0000, RZ, 0xc0, !PT ;  /* 0xffff000026227812 */ /* 0x000fe400078ec0ff */
[C---:B------:R-:W-:Y:S02]  /*8110*/  SHF.L.U32 R35, R39.reuse, 0x10, RZ ;  /* 0x0000001027237819 */ /* 0x040fe400000006ff */
[----:B------:R-:W-:Y:S01]  /*8120*/  LOP3.LUT R36, R39, 0xffff0000, RZ, 0xc0, !PT ;  /* 0xffff000027247812 */ /* 0x000fe200078ec0ff */
[C---:B-1----:R-:W-:Y:S01]  /*8130*/  FMUL R4, R24.reuse, R4 ;  /* 0x0000000418047220 */ /* 0x042fe20000400000 */
[----:B---3--:R-:W-:Y:S01]  /*8140*/  UPRMT UR4, UR5, 0x654, UR4 ;  /* 0x0000065405047896 */ /* 0x008fe20008000004 */
[C---:B------:R-:W-:Y:S01]  /*8150*/  FMUL R5, R24.reuse, R5 ;  /* 0x0000000518057220 */ /* 0x040fe20000400000 */
[C---:B------:R-:W-:Y:S01]  /*8160*/  FMUL R6, R24.reuse, R6 ;  /* 0x0000000618067220 */ /* 0x040fe20000400000 */
[C---:B------:R-:W-:Y:S01]  /*8170*/  FFMA R4, R27.reuse, R0, R4 ;  /* 0x000000001b047223 */ /* 0x040fe20000000004 */
[C---:B------:R-:W-:Y:S01]  /*8180*/  FMUL R7, R24.reuse, R7 ;  /* 0x0000000718077220 */ /* 0x040fe20000400000 */
[C---:B------:R-:W-:Y:S01]  /*8190*/  FFMA R5, R27.reuse, R2, R5 ;  /* 0x000000021b057223 */ /* 0x040fe20000000005 */
[C---:B------:R-:W-:Y:S01]  /*81a0*/  FFMA R6, R27.reuse, R3, R6 ;  /* 0x000000031b067223 */ /* 0x040fe20000000006 */
[C---:B------:R-:W-:Y:S01]  /*81b0*/  FMUL R8, R24.reuse, R8 ;  /* 0x0000000818087220 */ /* 0x040fe20000400000 */
[----:B------:R-:W-:Y:S01]  /*81c0*/  FFMA R7, R27, R20, R7 ;  /* 0x000000141b077223 */ /* 0x000fe20000000007 */
[----:B------:R-:W-:Y:S01]  /*81d0*/  SYNCS.ARRIVE.TRANS64.RED.A1T0 RZ, [UR4], RZ ;  /* 0x000000ffffff79a7 */ /* 0x000fe20008100404 */
[----:B------:R-:W-:Y:S01]  /*81e0*/  F2FP.BF16.F32.PACK_AB R4, R5, R4 ;  /* 0x000000040504723e */ /* 0x000fe200000010ff */
[----:B------:R-:W-:Y:S01]  /*81f0*/  FFMA R8, R27, R21, R8 ;  /* 0x000000151b087223 */ /* 0x000fe20000000008 */
[C---:B------:R-:W-:Y:S01]  /*8200*/  FMUL R9, R24.reuse, R9 ;  /* 0x0000000918097220 */ /* 0x040fe20000400000 */
[----:B------:R-:W-:Y:S01]  /*8210*/  F2FP.BF16.F32.PACK_AB R5, R7, R6 ;  /* 0x000000060705723e */ /* 0x000fe200000010ff */
[C---:B------:R-:W-:Y:S01]  /*8220*/  FMUL R0, R24.reuse, R10 ;  /* 0x0000000a18007220 */ /* 0x040fe20000400000 */
[C---:B------:R-:W-:Y:S01]  /*8230*/  FMUL R2, R24.reuse, R11 ;  /* 0x0000000b18027220 */ /* 0x040fe20000400000 */
[C---:B------:R-:W-:Y:S01]  /*8240*/  FMUL R3, R24.reuse, R12 ;  /* 0x0000000c18037220 */ /* 0x040fe20000400000 */
[C---:B------:R-:W-:Y:S01]  /*8250*/  FFMA R9, R27.reuse, R25, R9 ;  /* 0x000000191b097223 */ /* 0x040fe20000000009 */
[C---:B------:R-:W-:Y:S01]  /*8260*/  FMUL R10, R24.reuse, R13 ;  /* 0x0000000d180a7220 */ /* 0x040fe20000400000 */
[C---:B------:R-:W-:Y:S01]  /*8270*/  FFMA R0, R27.reuse, R26, R0 ;  /* 0x0000001a1b007223 */ /* 0x040fe20000000000 */
[C---:B------:R-:W-:Y:S01]  /*8280*/  FMUL R11, R24.reuse, R14 ;  /* 0x0000000e180b7220 */ /* 0x040fe20000400000 */
[C---:B------:R-:W-:Y:S01]  /*8290*/  FFMA R2, R27.reuse, R28, R2 ;  /* 0x0000001c1b027223 */ /* 0x040fe20000000002 */
[C---:B------:R-:W-:Y:S01]  /*82a0*/  FMUL R15, R24.reuse, R15 ;  /* 0x0000000f180f7220 */ /* 0x040fe20000400000 */
[C---:B------:R-:W-:Y:S01]  /*82b0*/  FMUL R12, R24.reuse, R16 ;  /* 0x00000010180c7220 */ /* 0x040fe20000400000 */
[C---:B------:R-:W-:Y:S01]  /*82c0*/  FFMA R3, R27.reuse, R29, R3 ;  /* 0x0000001d1b037223 */ /* 0x040fe20000000003 */
[C---:B------:R-:W-:Y:S01]  /*82d0*/  FMUL R13, R24.reuse, R17 ;  /* 0x00000011180d7220 */ /* 0x040fe20000400000 */
[C---:B------:R-:W-:Y:S01]  /*82e0*/  FFMA R10, R27.reuse, R30, R10 ;  /* 0x0000001e1b0a7223 */ /* 0x040fe2000000000a */
[C---:B------:R-:W-:Y:S01]  /*82f0*/  FMUL R14, R24.reuse, R18 ;  /* 0x00000012180e7220 */ /* 0x040fe20000400000 */
[C---:B------:R-:W-:Y:S01]  /*8300*/  FFMA R11, R27.reuse, R31, R11 ;  /* 0x0000001f1b0b7223 */ /* 0x040fe2000000000b */
[C---:B------:R-:W-:Y:S01]  /*8310*/  FFMA R15, R27.reuse, R32, R15 ;  /* 0x000000201b0f7223 */ /* 0x040fe2000000000f */
[----:B------:R-:W-:Y:S01]  /*8320*/  FMUL R19, R24, R19 ;  /* 0x0000001318137220 */ /* 0x000fe20000400000 */
[C---:B------:R-:W-:Y:S01]  /*8330*/  FFMA R12, R27.reuse, R33, R12 ;  /* 0x000000211b0c7223 */ /* 0x040fe2000000000c */
[C---:B------:R-:W-:Y:S01]  /*8340*/  FFMA R13, R27.reuse, R34, R13 ;  /* 0x000000221b0d7223 */ /* 0x040fe2000000000d */
[C---:B------:R-:W-:Y:S01]  /*8350*/  FFMA R14, R27.reuse, R35, R14 ;  /* 0x000000231b0e7223 */ /* 0x040fe2000000000e */
[----:B------:R-:W-:Y:S01]  /*8360*/  FFMA R19, R27, R36, R19 ;  /* 0x000000241b137223 */ /* 0x000fe20000000013 */
[----:B------:R-:W-:Y:S02]  /*8370*/  F2FP.BF16.F32.PACK_AB R6, R9, R8 ;  /* 0x000000080906723e */ /* 0x000fe400000010ff */
        /* <DEDUP_REMOVED lines=25> */
.L_x_136:
[----:B------:R-:W-:Y:S05]  /*8510*/  BSYNC.RECONVERGENT B0 ;  /* 0x0000000000007941 */ /* 0x000fea0003800200 */
.L_x_135:
[----:B------:R-:W-:Y:S01]  /*8520*/  BAR.SYNC.DEFER_BLOCKING 0x1, 0x80 ;  /* 0x0042000000007b1d */ /* 0x000fe20000010000 */
[----:B------:R-:W-:Y:S01]  /*8530*/  UISETP.NE.AND UP0, UPT, UR47, -0x4, UPT ;  /* 0xfffffffc2f00788c */ /* 0x000fe2000bf05270 */
[----:B------:R-:W-:Y:S08]  /*8540*/  IADD3 R22, PT, PT, R22, 0x1, RZ ;  /* 0x0000000116167810 */ /* 0x000ff00007ffe0ff */
[----:B------:R-:W-:Y:S05]  /*8550*/  BRA.U !UP0, `(.L_x_137) ;  /* 0x0000000108247547 */ /* 0x000fea000b800000 */
[----:B------:R-:W-:Y:S01]  /*8560*/  ISETP.NE.AND P0, PT, R58, RZ, PT ;  /* 0x000000ff3a00720c */ /* 0x000fe20003f05270 */
[----:B------:R-:W-:Y:S01]  /*8570*/  IMAD.U32 R0, RZ, RZ, UR46 ;  /* 0x0000002eff007e24 */ /* 0x000fe2000f8e00ff */
[----:B------:R-:W-:Y:S04]  /*8580*/  UIADD3 UR4, UPT, UPT, UR46, 0x1, URZ ;  /* 0x000000012e047890 */ /* 0x000fe8000fffe0ff */
[----:B------:R-:W-:Y:S04]  /*8590*/  UISETP.NE.AND UP0, UPT, UR4, 0x4, UPT ;  /* 0x000000040400788c */ /* 0x000fe8000bf05270 */
[----:B------:R-:W-:Y:S03]  /*85a0*/  USEL UR46, UR4, URZ, UP0 ;  /* 0x000000ff042e7287 */ /* 0x000fe60008000000 */
[----:B------:R-:W-:Y:S05]  /*85b0*/  @P0 LEA R0, R0, UR44, 0x3 ;  /* 0x0000002c00000c11 */ /* 0x000fea000f8e18ff */
[----:B------:R-:W-:Y:S05]  /*85c0*/  @P0 VIADD R0, R0, 0xa0 ;  /* 0x000000a000000836 */ /* 0x000fea0000000000 */
[----:B------:R-:W-:Y:S04]  /*85d0*/  @P0 PRMT R0, R65, 0x654, R0 ;  /* 0x0000065441000816 */ /* 0x000fe80000000000 */
[----:B------:R3:W-:Y:S03]  /*85e0*/  @P0 SYNCS.ARRIVE.TRANS64.RED.A1T0 RZ, [R0+URZ], RZ ;  /* 0x000000ff00ff09a7 */ /* 0x0007e600081004ff */
.L_x_137:
[----:B------:R-:W-:Y:S01]  /*85f0*/  R2UR UR5, R47 ;  /* 0x000000002f0572ca */ /* 0x000fe200000e0000 */
[----:B------:R-:W-:Y:S01]  /*8600*/  UISETP.NE.AND UP0, UPT, UR61, URZ, UPT ;  /* 0x000000ff3d00728c */ /* 0x000fe2000bf05270 */
[----:B------:R-:W-:Y:S01]  /*8610*/  R2UR UR4, R48 ;  /* 0x00000000300472ca */ /* 0x000fe200000e0000 */
[----:B------:R-:W-:Y:S01]  /*8620*/  UIADD3 UR47, UPT, UPT, UR47, 0x4, URZ ;  /* 0x000000042f2f7890 */ /* 0x000fe2000fffe0ff */
[----:B------:R-:W-:Y:S01]  /*8630*/  ISETP.NE.AND P0, PT, R52, 0x2, PT ;  /* 0x000000023400780c */ /* 0x000fe20003f05270 */
[----:B------:R-:W-:Y:S01]  /*8640*/  UMOV UR36, UR60 ;  /* 0x0000003c00247c82 */ /* 0x000fe20008000000 */
[----:B------:R-:W-:Y:S02]  /*8650*/  ISETP.NE.AND P1, PT, R22, 0x4, PT ;  /* 0x000000041600780c */ /* 0x000fe40003f25270 */
[----:B------:R-:W-:Y:S02]  /*8660*/  SEL R2, RZ, 0x1, P0 ;  /* 0x00000001ff027807 */ /* 0x000fe40000000000 */
[----:B---3--:R-:W-:Y:S02]  /*8670*/  SEL R0, RZ, 0x1, P1 ;  /* 0x00000001ff007807 */ /* 0x008fe40000800000 */
[----:B------:R-:W-:Y:S01]  /*8680*/  LOP3.LUT R53, R53, R2, RZ, 0x3c, !PT ;  /* 0x0000000235357212 */ /* 0x000fe200078e3cff */
[----:B------:R-:W-:Y:S01]  /*8690*/  UIADD3 UR20, UPT, UPT, UR37, UR5, URZ ;  /* 0x0000000525147290 */ /* 0x000fe2000fffe0ff */
[----:B------:R-:W-:Y:S01]  /*86a0*/  LOP3.LUT R54, R54, R0, RZ, 0x3c, !PT ;  /* 0x0000000036367212 */ /* 0x000fe200078e3cff */
[----:B------:R-:W-:Y:S01]  /*86b0*/  UIADD3 UR16, UPT, UPT, UR38, UR4, URZ ;  /* 0x0000000426107290 */ /* 0x000fe2000fffe0ff */
[----:B------:R-:W-:Y:S02]  /*86c0*/  SEL R52, R52, RZ, P0 ;  /* 0x000000ff34347207 */ /* 0x000fe40000000000 */
[----:B------:R-:W-:Y:S01]  /*86d0*/  SEL R22, R22, RZ, P1 ;  /* 0x000000ff16167207 */ /* 0x000fe20000800000 */
[----:B------:R-:W-:Y:S08]  /*86e0*/  BRA.U UP0, `(.L_x_138) ;  /* 0xffffffcd00b07547 */ /* 0x000ff0000b83ffff */
[----:B------:R-:W-:-:S13]  /*86f0*/  R2UR UR4, R49 ;  /* 0x00000000310472ca */ /* 0x000fda00000e0000 */
[----:B------:R-:W-:-:S09]  /*8700*/  UISETP.NE.AND UP0, UPT, UR4, URZ, UPT ;  /* 0x000000ff0400728c */ /* 0x000fd2000bf05270 */
[----:B------:R-:W-:Y:S05]  /*8710*/  BRA.U !UP0, `(.L_x_139) ;  /* 0x0000000108487547 */ /* 0x000fea000b800000 */
[----:B------:R-:W3:Y:S02]  /*8720*/  LDCU.64 UR4, c[0x0][0x890] ;  /* 0x00011200ff0477ac */ /* 0x000ee40008000a00 */
[----:B---3--:R-:W-:-:S04]  /*8730*/  UISETP.NE.U32.AND UP0, UPT, UR4, URZ, UPT ;  /* 0x000000ff0400728c */ /* 0x008fc8000bf05070 */
[----:B------:R-:W-:-:S09]  /*8740*/  UISETP.NE.AND.EX UP0, UPT, UR5, URZ, UPT, UP0 ;  /* 0x000000ff0500728c */ /* 0x000fd2000bf05300 */
[----:B------:R-:W-:Y:S05]  /*8750*/  BRA.U UP0, `(.L_x_140) ;  /* 0x00000001000c7547 */ /* 0x000fea000b800000 */
[----:B------:R-:W-:-:S13]  /*8760*/  FSETP.NEU.AND P0, PT, R27, RZ, PT ;  /* 0x000000ff1b00720b */ /* 0x000fda0003f0d000 */
[----:B------:R-:W-:Y:S05]  /*8770*/  @!P0 EXIT ;  /* 0x000000000000894d */ /* 0x000fea0003800000 */
[----:B------:R-:W-:Y:S05]  /*8780*/  BRA `(.L_x_139) ;  /* 0x00000000002c7947 */ /* 0x000fea0003800000 */
.L_x_140:
[----:B------:R-:W-:Y:S01]  /*8790*/  ISETP.NE.AND P0, PT, R51, RZ, PT ;  /* 0x000000ff3300720c */ /* 0x000fe20003f05270 */
[----:B------:R-:W-:-:S12]  /*87a0*/  BSSY.RECONVERGENT B0, `(.L_x_139) ;  /* 0x0000009000007945 */ /* 0x000fd80003800200 */
[----:B------:R-:W-:Y:S05]  /*87b0*/  @P0 BRA `(.L_x_141) ;  /* 0x0000000000140947 */ /* 0x000fea0003800000 */
[----:B------:R-:W3:Y:S02]  /*87c0*/  LDCU.64 UR4, c[0x0][0x888] ;  /* 0x00011100ff0477ac */ /* 0x000ee40008000a00 */
[----:B---3--:R-:W-:-:S04]  /*87d0*/  ISETP.NE.U32.AND P0, PT, RZ, UR4, PT ;  /* 0x00000004ff007c0c */ /* 0x008fc8000bf05070 */
[----:B------:R-:W-:-:S13]  /*87e0*/  ISETP.NE.AND.EX P0, PT, RZ, UR5, PT, P0 ;  /* 0x00000005ff007c0c */ /* 0x000fda000bf05300 */
[----:B------:R-:W-:Y:S05]  /*87f0*/  @!P0 EXIT ;  /* 0x000000000000894d */ /* 0x000fea0003800000 */
[----:B------:R-:W-:Y:S05]  /*8800*/  BRA `(.L_x_142) ;  /* 0x0000000000087947 */ /* 0x000fea0003800000 */
.L_x_141:
[----:B------:R-:W-:-:S13]  /*8810*/  FSETP.NEU.AND P0, PT, R27, RZ, PT ;  /* 0x000000ff1b00720b */ /* 0x000fda0003f0d000 */
[----:B------:R-:W-:Y:S05]  /*8820*/  @!P0 EXIT ;  /* 0x000000000000894d */ /* 0x000fea0003800000 */
.L_x_142:
[----:B------:R-:W-:Y:S05]  /*8830*/  BSYNC.RECONVERGENT B0 ;  /* 0x0000000000007941 */ /* 0x000fea0003800200 */
.L_x_139:
[----:B------:R-:W3:Y:S01]  /*8840*/  S2UR UR5, SR_CgaCtaId ;  /* 0x00000000000579c3 */ /* 0x000ee20000008800 */
[----:B------:R-:W-:Y:S01]  /*8850*/  ULEA UR4, UR46, UR44, 0x3 ;  /* 0x0000002c2e047291 */ /* 0x000fe2000f8e18ff */
[----:B------:R-:W-:-:S04]  /*8860*/  DEPBAR.LE SB0, 0x0 ;  /* 0x000080000000791a */ /* 0x000fc80000000000 */
[----:B------:R-:W-:-:S04]  /*8870*/  UIADD3 UR4, UPT, UPT, UR4, 0xa0, URZ ;  /* 0x000000a004047890 */ /* 0x000fc8000fffe0ff */
[----:B---3--:R-:W-:-:S09]  /*8880*/  UPRMT UR4, UR5, 0x654, UR4 ;  /* 0x0000065405047896 */ /* 0x008fd20008000004 */
[----:B------:R-:W-:Y:S01]  /*8890*/  SYNCS.ARRIVE.TRANS64.RED.A1T0 RZ, [UR4], RZ ;  /* 0x000000ffffff79a7 */ /* 0x000fe20008100404 */
[----:B------:R-:W-:Y:S05]  /*88a0*/  EXIT ;  /* 0x000000000000794d */ /* 0x000fea0003800000 */
.L_x_25:
[----:B--2---:R2:W3:Y:S02]  /*88b0*/  SYNCS.PHASECHK.TRANS64.TRYWAIT P0, [R0+URZ+0x140], R2 ;  /* 0x00014002000075a7 */ /* 0x0044e400080011ff */
[----:B---3--:R-:W-:Y:S05]  /*88c0*/  @!P0 NANOSLEEP.SYNCS 0x989680 ;  /* 0x009896800000895d */ /* 0x008fea0003900000 */
[----:B------:R-:W3:Y:S02]  /*88d0*/  @!P0 SYNCS.PHASECHK.TRANS64 P0, [R0+URZ+0x140], R2 ;  /* 0x00014002000085a7 */ /* 0x000ee400080010ff */
[----:B---3--:R-:W-:Y:S05]  /*88e0*/  @!P0 BRA `(.L_x_25) ;  /* 0xfffffffc00f08947 */ /* 0x008fea000383ffff */
[----:B------:R-:W-:Y:S05]  /*88f0*/  BRA `(.L_x_143) ;  /* 0xffffff90002c7947 */ /* 0x000fea000383ffff */
.L_x_28:
[----:B--2---:R-:W-:-:S07]  /*8900*/  MOV R0, UR33 ;  /* 0x0000002100007c02 */ /* 0x004fce0008000f00 */
.L_x_144:
[----:B--2---:R2:W3:Y:S02]  /*8910*/  SYNCS.PHASECHK.TRANS64.TRYWAIT P0, [R0+URZ+0x40], R3 ;  /* 0x00004003000075a7 */ /* 0x0044e400080011ff */
[----:B---3--:R-:W-:Y:S05]  /*8920*/  @!P0 NANOSLEEP.SYNCS 0x989680 ;  /* 0x009896800000895d */ /* 0x008fea0003900000 */
[----:B------:R-:W3:Y:S02]  /*8930*/  @!P0 SYNCS.PHASECHK.TRANS64 P0, [R0+URZ+0x40], R3 ;  /* 0x00004003000085a7 */ /* 0x000ee400080010ff */
[----:B---3--:R-:W-:Y:S05]  /*8940*/  @!P0 BRA `(.L_x_144) ;  /* 0xfffffffc00f08947 */ /* 0x008fea000383ffff */
[----:B------:R-:W-:Y:S05]  /*8950*/  BRA `(.L_x_27) ;  /* 0xffffff90006c7947 */ /* 0x000fea000383ffff */
.L_x_35:
[----:B-1----:R-:W-:-:S07]  /*8960*/  MOV R0, UR17 ;  /* 0x0000001100007c02 */ /* 0x002fce0008000f00 */
.L_x_145:
[----:B-1----:R1:W2:Y:S02]  /*8970*/  SYNCS.PHASECHK.TRANS64.TRYWAIT P0, [R0+URZ+0x40], R3 ;  /* 0x00004003000075a7 */ /* 0x0022a400080011ff */
[----:B--2---:R-:W-:Y:S05]  /*8980*/  @!P0 NANOSLEEP.SYNCS 0x989680 ;  /* 0x009896800000895d */ /* 0x004fea0003900000 */
[----:B------:R-:W2:Y:S02]  /*8990*/  @!P0 SYNCS.PHASECHK.TRANS64 P0, [R0+URZ+0x40], R3 ;  /* 0x00004003000085a7 */ /* 0x000ea400080010ff */
[----:B--2---:R-:W-:Y:S05]  /*89a0*/  @!P0 BRA `(.L_x_145) ;  /* 0xfffffffc00f08947 */ /* 0x004fea000383ffff */
[----:B------:R-:W-:Y:S05]  /*89b0*/  BRA `(.L_x_34) ;  /* 0xffffff94002c7947 */ /* 0x000fea000383ffff */
.L_x_40:
[----:B-1----:R1:W2:Y:S02]  /*89c0*/  SYNCS.PHASECHK.TRANS64.TRYWAIT P0, [R3+URZ+0xd0], R0 ;  /* 0x0000d000030075a7 */ /* 0x0022a400080011ff */
[----:B--2---:R-:W-:Y:S05]  /*89d0*/  @!P0 NANOSLEEP.SYNCS 0x989680 ;  /* 0x009896800000895d */ /* 0x004fea0003900000 */
[----:B------:R-:W2:Y:S02]  /*89e0*/  @!P0 SYNCS.PHASECHK.TRANS64 P0, [R3+URZ+0xd0], R0 ;  /* 0x0000d000030085a7 */ /* 0x000ea400080010ff */
[----:B--2---:R-:W-:Y:S05]  /*89f0*/  @!P0 BRA `(.L_x_40) ;  /* 0xfffffffc00f08947 */ /* 0x004fea000383ffff */
[----:B------:R-:W-:Y:S05]  /*8a00*/  BRA `(.L_x_146) ;  /* 0xffffff9400cc7947 */ /* 0x000fea000383ffff */
.L_x_44:
[----:B------:R-:W-:-:S07]  /*8a10*/  MOV R0, UR4 ;  /* 0x0000000400007c02 */ /* 0x000fce0008000f00 */
.L_x_147:
[----:B-1----:R1:W2:Y:S02]  /*8a20*/  SYNCS.PHASECHK.TRANS64.TRYWAIT P0, [R0+URZ], R2 ;  /* 0x00000002000075a7 */ /* 0x0022a400080011ff */
[----:B--2---:R-:W-:Y:S05]  /*8a30*/  @!P0 NANOSLEEP.SYNCS 0x989680 ;  /* 0x009896800000895d */ /* 0x004fea0003900000 */
[----:B------:R-:W2:Y:S02]  /*8a40*/  @!P0 SYNCS.PHASECHK.TRANS64 P0, [R0+URZ], R2 ;  /* 0x00000002000085a7 */ /* 0x000ea400080010ff */
[----:B--2---:R-:W-:Y:S05]  /*8a50*/  @!P0 BRA `(.L_x_147) ;  /* 0xfffffffc00f08947 */ /* 0x004fea000383ffff */
[----:B------:R-:W-:Y:S05]  /*8a60*/  BRA `(.L_x_148) ;  /* 0xffffff9c00787947 */ /* 0x000fea000383ffff */
.L_x_45:
[----:B------:R-:W-:-:S07]  /*8a70*/  MOV R0, UR5 ;  /* 0x0000000500007c02 */ /* 0x000fce0008000f00 */
.L_x_149:
[----:B-1----:R1:W2:Y:S02]  /*8a80*/  SYNCS.PHASECHK.TRANS64.TRYWAIT P0, [R0+URZ], R3 ;  /* 0x00000003000075a7 */ /* 0x0022a400080011ff */
[----:B--2---:R-:W-:Y:S05]  /*8a90*/  @!P0 NANOSLEEP.SYNCS 0x989680 ;  /* 0x009896800000895d */ /* 0x004fea0003900000 */
[----:B------:R-:W2:Y:S02]  /*8aa0*/  @!P0 SYNCS.PHASECHK.TRANS64 P0, [R0+URZ], R3 ;  /* 0x00000003000085a7 */ /* 0x000ea400080010ff */
[----:B--2---:R-:W-:Y:S05]  /*8ab0*/  @!P0 BRA `(.L_x_149) ;  /* 0xfffffffc00f08947 */ /* 0x004fea000383ffff */
[----:B------:R-:W-:Y:S05]  /*8ac0*/  BRA `(.L_x_150) ;  /* 0xffffff9c00847947 */ /* 0x000fea000383ffff */
.L_x_46:
[----:B------:R-:W-:-:S07]  /*8ad0*/  MOV R0, UR5 ;  /* 0x0000000500007c02 */ /* 0x000fce0008000f00 */
.L_x_151:
[----:B-1----:R1:W2:Y:S02]  /*8ae0*/  SYNCS.PHASECHK.TRANS64.TRYWAIT P0, [R0+URZ], R3 ;  /* 0x00000003000075a7 */ /* 0x0022a400080011ff */
[----:B--2---:R-:W-:Y:S05]  /*8af0*/  @!P0 NANOSLEEP.SYNCS 0x989680 ;  /* 0x009896800000895d */ /* 0x004fea0003900000 */
[----:B------:R-:W2:Y:S02]  /*8b00*/  @!P0 SYNCS.PHASECHK.TRANS64 P0, [R0+URZ], R3 ;  /* 0x00000003000085a7 */ /* 0x000ea400080010ff */
[----:B--2---:R-:W-:Y:S05]  /*8b10*/  @!P0 BRA `(.L_x_151) ;  /* 0xfffffffc00f08947 */ /* 0x004fea000383ffff */
[----:B------:R-:W-:Y:S05]  /*8b20*/  BRA `(.L_x_152) ;  /* 0xffffff9c00907947 */ /* 0x000fea000383ffff */
.L_x_47:
[----:B------:R-:W-:-:S07]  /*8b30*/  MOV R0, UR5 ;  /* 0x0000000500007c02 */ /* 0x000fce0008000f00 */
.L_x_153:
[----:B-1----:R1:W2:Y:S02]  /*8b40*/  SYNCS.PHASECHK.TRANS64.TRYWAIT P0, [R0+URZ], R3 ;  /* 0x00000003000075a7 */ /* 0x0022a400080011ff */
[----:B--2---:R-:W-:Y:S05]  /*8b50*/  @!P0 NANOSLEEP.SYNCS 0x989680 ;  /* 0x009896800000895d */ /* 0x004fea0003900000 */
[----:B------:R-:W2:Y:S02]  /*8b60*/  @!P0 SYNCS.PHASECHK.TRANS64 P0, [R0+URZ], R3 ;  /* 0x00000003000085a7 */ /* 0x000ea400080010ff */
[----:B--2---:R-:W-:Y:S05]  /*8b70*/  @!P0 BRA `(.L_x_153) ;  /* 0xfffffffc00f08947 */ /* 0x004fea000383ffff */
[----:B------:R-:W-:Y:S05]  /*8b80*/  BRA `(.L_x_154) ;  /* 0xffffff9c009c7947 */ /* 0x000fea000383ffff */
.L_x_48:
[----:B------:R-:W-:-:S07]  /*8b90*/  MOV R0, UR5 ;  /* 0x0000000500007c02 */ /* 0x000fce0008000f00 */
.L_x_155:
[----:B-1----:R1:W2:Y:S02]  /*8ba0*/  SYNCS.PHASECHK.TRANS64.TRYWAIT P0, [R0+URZ], R3 ;  /* 0x00000003000075a7 */ /* 0x0022a400080011ff */
[----:B--2---:R-:W-:Y:S05]  /*8bb0*/  @!P0 NANOSLEEP.SYNCS 0x989680 ;  /* 0x009896800000895d */ /* 0x004fea0003900000 */
[----:B------:R-:W2:Y:S02]  /*8bc0*/  @!P0 SYNCS.PHASECHK.TRANS64 P0, [R0+URZ], R3 ;  /* 0x00000003000085a7 */ /* 0x000ea400080010ff */
[----:B--2---:R-:W-:Y:S05]  /*8bd0*/  @!P0 BRA `(.L_x_155) ;  /* 0xfffffffc00f08947 */ /* 0x004fea000383ffff */
[----:B------:R-:W-:Y:S05]  /*8be0*/  BRA `(.L_x_156) ;  /* 0xffffff9c00a87947 */ /* 0x000fea000383ffff */
.L_x_49:
[----:B------:R-:W-:-:S07]  /*8bf0*/  MOV R0, UR5 ;  /* 0x0000000500007c02 */ /* 0x000fce0008000f00 */
.L_x_157:
[----:B-1----:R1:W2:Y:S02]  /*8c00*/  SYNCS.PHASECHK.TRANS64.TRYWAIT P0, [R0+URZ], R3 ;  /* 0x00000003000075a7 */ /* 0x0022a400080011ff */
[----:B--2---:R-:W-:Y:S05]  /*8c10*/  @!P0 NANOSLEEP.SYNCS 0x989680 ;  /* 0x009896800000895d */ /* 0x004fea0003900000 */
[----:B------:R-:W2:Y:S02]  /*8c20*/  @!P0 SYNCS.PHASECHK.TRANS64 P0, [R0+URZ], R3 ;  /* 0x00000003000085a7 */ /* 0x000ea400080010ff */
[----:B--2---:R-:W-:Y:S05]  /*8c30*/  @!P0 BRA `(.L_x_157) ;  /* 0xfffffffc00f08947 */ /* 0x004fea000383ffff */
[----:B------:R-:W-:Y:S05]  /*8c40*/  BRA `(.L_x_158) ;  /* 0xffffff9c00b47947 */ /* 0x000fea000383ffff */
.L_x_50:
[----:B------:R-:W-:-:S07]  /*8c50*/  MOV R0, UR5 ;  /* 0x0000000500007c02 */ /* 0x000fce0008000f00 */
.L_x_159:
[----:B-1----:R1:W2:Y:S02]  /*8c60*/  SYNCS.PHASECHK.TRANS64.TRYWAIT P0, [R0+URZ], R3 ;  /* 0x00000003000075a7 */ /* 0x0022a400080011ff */
[----:B--2---:R-:W-:Y:S05]  /*8c70*/  @!P0 NANOSLEEP.SYNCS 0x989680 ;  /* 0x009896800000895d */ /* 0x004fea0003900000 */
[----:B------:R-:W2:Y:S02]  /*8c80*/  @!P0 SYNCS.PHASECHK.TRANS64 P0, [R0+URZ], R3 ;  /* 0x00000003000085a7 */ /* 0x000ea400080010ff */
[----:B--2---:R-:W-:Y:S05]  /*8c90*/  @!P0 BRA `(.L_x_159) ;  /* 0xfffffffc00f08947 */ /* 0x004fea000383ffff */
[----:B------:R-:W-:Y:S05]  /*8ca0*/  BRA `(.L_x_160) ;  /* 0xffffff9c00c07947 */ /* 0x000fea000383ffff */
.L_x_53:
[----:B-1----:R1:W2:Y:S02]  /*8cb0*/  SYNCS.PHASECHK.TRANS64.TRYWAIT P0, [R2+URZ+0x130], R4 ;  /* 0x00013004020075a7 */ /* 0x0022a400080011ff */
[----:B--2---:R-:W-:Y:S05]  /*8cc0*/  @!P0 NANOSLEEP.SYNCS 0x989680 ;  /* 0x009896800000895d */ /* 0x004fea0003900000 */
[----:B------:R-:W2:Y:S02]  /*8cd0*/  @!P0 SYNCS.PHASECHK.TRANS64 P0, [R2+URZ+0x130], R4 ;  /* 0x00013004020085a7 */ /* 0x000ea400080010ff */
[----:B--2---:R-:W-:Y:S05]  /*8ce0*/  @!P0 BRA `(.L_x_53) ;  /* 0xfffffffc00f08947 */ /* 0x004fea000383ffff */
[----:B------:R-:W-:Y:S05]  /*8cf0*/  BRA `(.L_x_161) ;  /* 0xffffffa000247947 */ /* 0x000fea000383ffff */
.L_x_54:
[----:B------:R-:W-:-:S07]  /*8d00*/  MOV R2, UR4 ;  /* 0x0000000400027c02 */ /* 0x000fce0008000f00 */
.L_x_162:
[----:B-1----:R1:W2:Y:S02]  /*8d10*/  SYNCS.PHASECHK.TRANS64.TRYWAIT P0, [R2+URZ+0xe0], R5 ;  /* 0x0000e005020075a7 */ /* 0x0022a400080011ff */
[----:B--2---:R-:W-:Y:S05]  /*8d20*/  @!P0 NANOSLEEP.SYNCS 0x989680 ;  /* 0x009896800000895d */ /* 0x004fea0003900000 */
[----:B------:R-:W2:Y:S02]  /*8d30*/  @!P0 SYNCS.PHASECHK.TRANS64 P0, [R2+URZ+0xe0], R5 ;  /* 0x0000e005020085a7 */ /* 0x000ea400080010ff */
[----:B--2---:R-:W-:Y:S05]  /*8d40*/  @!P0 BRA `(.L_x_162) ;  /* 0xfffffffc00f08947 */ /* 0x004fea000383ffff */
[----:B------:R-:W-:Y:S05]  /*8d50*/  BRA `(.L_x_163) ;  /* 0xffffffa000347947 */ /* 0x000fea000383ffff */
.L_x_55:
[----:B-1----:R1:W2:Y:S02]  /*8d60*/  SYNCS.PHASECHK.TRANS64.TRYWAIT P1, [R2+URZ+0xd0], R4 ;  /* 0x0000d004020075a7 */ /* 0x0022a400080211ff */
[----:B--2---:R-:W-:Y:S05]  /*8d70*/  @!P1 NANOSLEEP.SYNCS 0x989680 ;  /* 0x009896800000995d */ /* 0x004fea0003900000 */
[----:B------:R-:W2:Y:S02]  /*8d80*/  @!P1 SYNCS.PHASECHK.TRANS64 P1, [R2+URZ+0xd0], R4 ;  /* 0x0000d004020095a7 */ /* 0x000ea400080210ff */
[----:B--2---:R-:W-:Y:S05]  /*8d90*/  @!P1 BRA `(.L_x_55) ;  /* 0xfffffffc00f09947 */ /* 0x004fea000383ffff */
[----:B------:R-:W-:Y:S05]  /*8da0*/  BRA `(.L_x_164) ;  /* 0xffffffa000647947 */ /* 0x000fea000383ffff */
.L_x_58:
[----:B------:R-:W-:-:S07]  /*8db0*/  MOV R0, UR4 ;  /* 0x0000000400007c02 */ /* 0x000fce0008000f00 */
.L_x_165:
[----:B-1----:R1:W2:Y:S02]  /*8dc0*/  SYNCS.PHASECHK.TRANS64.TRYWAIT P0, [R0+URZ+0xe0], R2 ;  /* 0x0000e002000075a7 */ /* 0x0022a400080011ff */
[----:B--2---:R-:W-:Y:S05]  /*8dd0*/  @!P0 NANOSLEEP.SYNCS 0x989680 ;  /* 0x009896800000895d */ /* 0x004fea0003900000 */
[----:B------:R-:W2:Y:S02]  /*8de0*/  @!P0 SYNCS.PHASECHK.TRANS64 P0, [R0+URZ+0xe0], R2 ;  /* 0x0000e002000085a7 */ /* 0x000ea400080010ff */
[----:B--2---:R-:W-:Y:S05]  /*8df0*/  @!P0 BRA `(.L_x_165) ;  /* 0xfffffffc00f08947 */ /* 0x004fea000383ffff */
[----:B------:R-:W-:Y:S05]  /*8e00*/  BRA `(.L_x_57) ;  /* 0xffffffa000b87947 */ /* 0x000fea000383ffff */
.L_x_65:
[----:B-1----:R1:W2:Y:S02]  /*8e10*/  SYNCS.PHASECHK.TRANS64.TRYWAIT P1, [R0+URZ+0xd0], R2 ;  /* 0x0000d002000075a7 */ /* 0x0022a400080211ff */
[----:B--2---:R-:W-:Y:S05]  /*8e20*/  @!P1 NANOSLEEP.SYNCS 0x989680 ;  /* 0x009896800000995d */ /* 0x004fea0003900000 */
[----:B------:R-:W2:Y:S02]  /*8e30*/  @!P1 SYNCS.PHASECHK.TRANS64 P1, [R0+URZ+0xd0], R2 ;  /* 0x0000d002000095a7 */ /* 0x000ea400080210ff */
[----:B--2---:R-:W-:Y:S05]  /*8e40*/  @!P1 BRA `(.L_x_65) ;  /* 0xfffffffc00f09947 */ /* 0x004fea000383ffff */
[----:B------:R-:W-:Y:S05]  /*8e50*/  BRA `(.L_x_166) ;  /* 0xffffffa800307947 */ /* 0x000fea000383ffff */
.L_x_66:
[----:B------:R-:W-:-:S07]  /*8e60*/  MOV R2, UR31 ;  /* 0x0000001f00027c02 */ /* 0x000fce0008000f00 */
.L_x_167:
[----:B-1----:R1:W2:Y:S02]  /*8e70*/  SYNCS.PHASECHK.TRANS64.TRYWAIT P0, [R2+URZ+0x110], R0 ;  /* 0x00011000020075a7 */ /* 0x0022a400080011ff */
[----:B--2---:R-:W-:Y:S05]  /*8e80*/  @!P0 NANOSLEEP.SYNCS 0x989680 ;  /* 0x009896800000895d */ /* 0x004fea0003900000 */
[----:B------:R-:W2:Y:S02]  /*8e90*/  @!P0 SYNCS.PHASECHK.TRANS64 P0, [R2+URZ+0x110], R0 ;  /* 0x00011000020085a7 */ /* 0x000ea400080010ff */
[----:B--2---:R-:W-:Y:S05]  /*8ea0*/  @!P0 BRA `(.L_x_167) ;  /* 0xfffffffc00f08947 */ /* 0x004fea000383ffff */
[----:B------:R-:W-:Y:S05]  /*8eb0*/  BRA `(.L_x_168) ;  /* 0xffffffa800807947 */ /* 0x000fea000383ffff */
.L_x_69:
[----:B------:R-:W-:Y:S07]  /*8ec0*/  MOV R0, UR5 ;  /* 0x0000000500007c02 */ /* 0x000fee0008000f00 */
.L_x_169:
[----:B-1----:R1:W2:Y:S02]  /*8ed0*/  SYNCS.PHASECHK.TRANS64.TRYWAIT P0, [R0+URZ], R2 ;  /* 0x00000002000075a7 */ /* 0x0022a400080011ff */
[----:B--2---:R-:W-:Y:S05]  /*8ee0*/  @!P0 NANOSLEEP.SYNCS 0x989680 ;  /* 0x009896800000895d */ /* 0x004fea0003900000 */
[----:B------:R-:W2:Y:S02]  /*8ef0*/  @!P0 SYNCS.PHASECHK.TRANS64 P0, [R0+URZ], R2 ;  /* 0x00000002000085a7 */ /* 0x000ea400080010ff */
[----:B--2---:R-:W-:Y:S05]  /*8f00*/  @!P0 BRA `(.L_x_169) ;  /* 0xfffffffc00f08947 */ /* 0x004fea000383ffff */
[----:B------:R-:W-:Y:S05]  /*8f10*/  BRA `(.L_x_68) ;  /* 0xffffffa8009c7947 */ /* 0x000fea000383ffff */
.L_x_72:
[----:B------:R-:W-:-:S07]  /*8f20*/  MOV R0, UR4 ;  /* 0x0000000400007c02 */ /* 0x000fce0008000f00 */
.L_x_170:
[----:B--2---:R2:W4:Y:S02]  /*8f30*/  SYNCS.PHASECHK.TRANS64.TRYWAIT P0, [R0+URZ], R2 ;  /* 0x00000002000075a7 */ /* 0x00452400080011ff */
[----:B----4-:R-:W-:Y:S05]  /*8f40*/  @!P0 NANOSLEEP.SYNCS 0x989680 ;  /* 0x009896800000895d */ /* 0x010fea0003900000 */
[----:B------:R-:W4:Y:S02]  /*8f50*/  @!P0 SYNCS.PHASECHK.TRANS64 P0, [R0+URZ], R2 ;  /* 0x00000002000085a7 */ /* 0x000f2400080010ff */
[----:B----4-:R-:W-:Y:S05]  /*8f60*/  @!P0 BRA `(.L_x_170) ;  /* 0xfffffffc00f08947 */ /* 0x010fea000383ffff */
[----:B------:R-:W-:Y:S05]  /*8f70*/  BRA `(.L_x_171) ;  /* 0xffffffac00787947 */ /* 0x000fea000383ffff */
.L_x_73:
[----:B------:R-:W-:-:S07]  /*8f80*/  MOV R0, UR5 ;  /* 0x0000000500007c02 */ /* 0x000fce0008000f00 */
.L_x_172:
[----:B-1----:R1:W2:Y:S02]  /*8f90*/  SYNCS.PHASECHK.TRANS64.TRYWAIT P0, [R0+URZ], R3 ;  /* 0x00000003000075a7 */ /* 0x0022a400080011ff */
[----:B--2---:R-:W-:Y:S05]  /*8fa0*/  @!P0 NANOSLEEP.SYNCS 0x989680 ;  /* 0x009896800000895d */ /* 0x004fea0003900000 */
[----:B------:R-:W2:Y:S02]  /*8fb0*/  @!P0 SYNCS.PHASECHK.TRANS64 P0, [R0+URZ], R3 ;  /* 0x00000003000085a7 */ /* 0x000ea400080010ff */
[----:B--2---:R-:W-:Y:S05]  /*8fc0*/  @!P0 BRA `(.L_x_172) ;  /* 0xfffffffc00f08947 */ /* 0x004fea000383ffff */
[----:B------:R-:W-:Y:S05]  /*8fd0*/  BRA `(.L_x_173) ;  /* 0xffffffac00847947 */ /* 0x000fea000383ffff */
.L_x_74:
[----:B------:R-:W-:-:S07]  /*8fe0*/  MOV R0, UR5 ;  /* 0x0000000500007c02 */ /* 0x000fce0008000f00 */
.L_x_174:
[----:B-1----:R1:W2:Y:S02]  /*8ff0*/  SYNCS.PHASECHK.TRANS64.TRYWAIT P0, [R0+URZ], R3 ;  /* 0x00000003000075a7 */ /* 0x0022a400080011ff */
[----:B--2---:R-:W-:Y:S05]  /*9000*/  @!P0 NANOSLEEP.SYNCS 0x989680 ;  /* 0x009896800000895d */ /* 0x004fea0003900000 */
[----:B------:R-:W2:Y:S02]  /*9010*/  @!P0 SYNCS.PHASECHK.TRANS64 P0, [R0+URZ], R3 ;  /* 0x00000003000085a7 */ /* 0x000ea400080010ff */
[----:B--2---:R-:W-:Y:S05]  /*9020*/  @!P0 BRA `(.L_x_174) ;  /* 0xfffffffc00f08947 */ /* 0x004fea000383ffff */
[----:B------:R-:W-:Y:S05]  /*9030*/  BRA `(.L_x_175) ;  /* 0xffffffac00907947 */ /* 0x000fea000383ffff */
.L_x_75:
[----:B-1----:R-:W-:-:S07]  /*9040*/  MOV R0, UR4 ;  /* 0x0000000400007c02 */ /* 0x002fce0008000f00 */
.L_x_176:
[----:B-1----:R1:W2:Y:S02]  /*9050*/  SYNCS.PHASECHK.TRANS64.TRYWAIT P0, [R0+URZ], R2 ;  /* 0x00000002000075a7 */ /* 0x0022a400080011ff */
[----:B--2---:R-:W-:Y:S05]  /*9060*/  @!P0 NANOSLEEP.SYNCS 0x989680 ;  /* 0x009896800000895d */ /* 0x004fea0003900000 */
[----:B------:R-:W2:Y:S02]  /*9070*/  @!P0 SYNCS.PHASECHK.TRANS64 P0, [R0+URZ], R2 ;  /* 0x00000002000085a7 */ /* 0x000ea400080010ff */
[----:B--2---:R-:W-:Y:S05]  /*9080*/  @!P0 BRA `(.L_x_176) ;  /* 0xfffffffc00f08947 */ /* 0x004fea000383ffff */
[----:B------:R-:W-:Y:S05]  /*9090*/  BRA `(.L_x_177) ;  /* 0xffffffac009c7947 */ /* 0x000fea000383ffff */
.L_x_80:
[----:B--2---:R2:W3:Y:S02]  /*90a0*/  SYNCS.PHASECHK.TRANS64.TRYWAIT P0, [R12+URZ+0xd0], R0 ;  /* 0x0000d0000c0075a7 */ /* 0x0044e400080011ff */
[----:B---3--:R-:W-:Y:S05]  /*90b0*/  @!P0 NANOSLEEP.SYNCS 0x989680 ;  /* 0x009896800000895d */ /* 0x008fea0003900000 */
[----:B------:R-:W3:Y:S02]  /*90c0*/  @!P0 SYNCS.PHASECHK.TRANS64 P0, [R12+URZ+0xd0], R0 ;  /* 0x0000d0000c0085a7 */ /* 0x000ee400080010ff */
[----:B---3--:R-:W-:Y:S05]  /*90d0*/  @!P0 BRA `(.L_x_80) ;  /* 0xfffffffc00f08947 */ /* 0x008fea000383ffff */
[----:B------:R-:W-:Y:S05]  /*90e0*/  BRA `(.L_x_178) ;  /* 0xffffffb000cc7947 */ /* 0x000fea000383ffff */
.L_x_83:
[----:B--2---:R-:W-:Y:S07]  /*90f0*/  MOV R0, UR21 ;  /* 0x0000001500007c02 */ /* 0x004fee0008000f00 */
.L_x_179:
[----:B--2---:R2:W3:Y:S02]  /*9100*/  SYNCS.PHASECHK.TRANS64.TRYWAIT P2, [R0+URZ+0xc8], R6 ;  /* 0x0000c806000075a7 */ /* 0x0044e400080411ff */
[----:B---3--:R-:W-:Y:S05]  /*9110*/  @!P2 NANOSLEEP.SYNCS 0x989680 ;  /* 0x009896800000a95d */ /* 0x008fea0003900000 */
[----:B------:R-:W3:Y:S02]  /*9120*/  @!P2 SYNCS.PHASECHK.TRANS64 P2, [R0+URZ+0xc8], R6 ;  /* 0x0000c8060000a5a7 */ /* 0x000ee400080410ff */
[----:B---3--:R-:W-:Y:S05]  /*9130*/  @!P2 BRA `(.L_x_179) ;  /* 0xfffffffc00f0a947 */ /* 0x008fea000383ffff */
[----:B------:R-:W-:Y:S05]  /*9140*/  BRA `(.L_x_82) ;  /* 0xffffffb800347947 */ /* 0x000fea000383ffff */
.L_x_86:
[----:B------:R-:W-:Y:S07]  /*9150*/  MOV R0, UR21 ;  /* 0x0000001500007c02 */ /* 0x000fee0008000f00 */
.L_x_180:
[----:B--2---:R2:W3:Y:S02]  /*9160*/  SYNCS.PHASECHK.TRANS64.TRYWAIT P0, [R0+URZ+0xa0], R9 ;  /* 0x0000a009000075a7 */ /* 0x0044e400080011ff */
[----:B---3--:R-:W-:Y:S05]  /*9170*/  @!P0 NANOSLEEP.SYNCS 0x989680 ;  /* 0x009896800000895d */ /* 0x008fea0003900000 */
[----:B------:R-:W3:Y:S02]  /*9180*/  @!P0 SYNCS.PHASECHK.TRANS64 P0, [R0+URZ+0xa0], R9 ;  /* 0x0000a009000085a7 */ /* 0x000ee400080010ff */
[----:B---3--:R-:W-:Y:S05]  /*9190*/  @!P0 BRA `(.L_x_180) ;  /* 0xfffffffc00f08947 */ /* 0x008fea000383ffff */
[----:B------:R-:W-:Y:S05]  /*91a0*/  BRA `(.L_x_181) ;  /* 0xffffffb800907947 */ /* 0x000fea000383ffff */
.L_x_87:
[----:B------:R-:W-:Y:S07]  /*91b0*/  MOV R0, UR21 ;  /* 0x0000001500007c02 */ /* 0x000fee0008000f00 */
.L_x_182:
[----:B--2---:R2:W3:Y:S02]  /*91c0*/  SYNCS.PHASECHK.TRANS64.TRYWAIT P0, [R0+URZ+0xa8], R9 ;  /* 0x0000a809000075a7 */ /* 0x0044e400080011ff */
[----:B---3--:R-:W-:Y:S05]  /*91d0*/  @!P0 NANOSLEEP.SYNCS 0x989680 ;  /* 0x009896800000895d */ /* 0x008fea0003900000 */
[----:B------:R-:W3:Y:S02]  /*91e0*/  @!P0 SYNCS.PHASECHK.TRANS64 P0, [R0+URZ+0xa8], R9 ;  /* 0x0000a809000085a7 */ /* 0x000ee400080010ff */
[----:B---3--:R-:W-:Y:S05]  /*91f0*/  @!P0 BRA `(.L_x_182) ;  /* 0xfffffffc00f08947 */ /* 0x008fea000383ffff */
[----:B------:R-:W-:Y:S05]  /*9200*/  BRA `(.L_x_183) ;  /* 0xffffffb800c87947 */ /* 0x000fea000383ffff */
.L_x_88:
[----:B------:R-:W-:Y:S07]  /*9210*/  MOV R0, UR21 ;  /* 0x0000001500007c02 */ /* 0x000fee0008000f00 */
.L_x_184:
[----:B--2---:R2:W3:Y:S02]  /*9220*/  SYNCS.PHASECHK.TRANS64.TRYWAIT P0, [R0+URZ+0xb0], R9 ;  /* 0x0000b009000075a7 */ /* 0x0044e400080011ff */
[----:B---3--:R-:W-:Y:S05]  /*9230*/  @!P0 NANOSLEEP.SYNCS 0x989680 ;  /* 0x009896800000895d */ /* 0x008fea0003900000 */
[----:B------:R-:W3:Y:S02]  /*9240*/  @!P0 SYNCS.PHASECHK.TRANS64 P0, [R0+URZ+0xb0], R9 ;  /* 0x0000b009000085a7 */ /* 0x000ee400080010ff */
[----:B---3--:R-:W-:Y:S05]  /*9250*/  @!P0 BRA `(.L_x_184) ;  /* 0xfffffffc00f08947 */ /* 0x008fea000383ffff */
[----:B------:R-:W-:Y:S05]  /*9260*/  BRA `(.L_x_185) ;  /* 0xffffffbc000c7947 */ /* 0x000fea000383ffff */
.L_x_89:
[----:B------:R-:W-:Y:S07]  /*9270*/  MOV R0, UR21 ;  /* 0x0000001500007c02 */ /* 0x000fee0008000f00 */
.L_x_186:
[----:B--2---:R2:W3:Y:S02]  /*9280*/  SYNCS.PHASECHK.TRANS64.TRYWAIT P0, [R0+URZ+0xb8], R9 ;  /* 0x0000b809000075a7 */ /* 0x0044e400080011ff */
[----:B---3--:R-:W-:Y:S05]  /*9290*/  @!P0 NANOSLEEP.SYNCS 0x989680 ;  /* 0x009896800000895d */ /* 0x008fea0003900000 */
[----:B------:R-:W3:Y:S02]  /*92a0*/  @!P0 SYNCS.PHASECHK.TRANS64 P0, [R0+URZ+0xb8], R9 ;  /* 0x0000b809000085a7 */ /* 0x000ee400080010ff */
[----:B---3--:R-:W-:Y:S05]  /*92b0*/  @!P0 BRA `(.L_x_186) ;  /* 0xfffffffc00f08947 */ /* 0x008fea000383ffff */
[----:B------:R-:W-:Y:S05]  /*92c0*/  BRA `(.L_x_187) ;  /* 0xffffffbc004c7947 */ /* 0x000fea000383ffff */
.L_x_91:
[----:B------:R-:W-:-:S07]  /*92d0*/  MOV R0, UR21 ;  /* 0x0000001500007c02 */ /* 0x000fce0008000f00 */
.L_x_188:
[----:B---3--:R3:W4:Y:S02]  /*92e0*/  SYNCS.PHASECHK.TRANS64.TRYWAIT P0, [R0+URZ+0xa0], R2 ;  /* 0x0000a002000075a7 */ /* 0x00872400080011ff */
[----:B----4-:R-:W-:Y:S05]  /*92f0*/  @!P0 NANOSLEEP.SYNCS 0x989680 ;  /* 0x009896800000895d */ /* 0x010fea0003900000 */
[----:B------:R-:W4:Y:S02]  /*9300*/  @!P0 SYNCS.PHASECHK.TRANS64 P0, [R0+URZ+0xa0], R2 ;  /* 0x0000a002000085a7 */ /* 0x000f2400080010ff */
[----:B----4-:R-:W-:Y:S05]  /*9310*/  @!P0 BRA `(.L_x_188) ;  /* 0xfffffffc00f08947 */ /* 0x010fea000383ffff */
[----:B------:R-:W-:Y:S05]  /*9320*/  BRA `(.L_x_189) ;  /* 0xffffffbc00c47947 */ /* 0x000fea000383ffff */
.L_x_92:
[----:B---3--:R-:W-:-:S07]  /*9330*/  MOV R0, UR21 ;  /* 0x0000001500007c02 */ /* 0x008fce0008000f00 */
.L_x_190:
[----:B---3--:R3:W4:Y:S02]  /*9340*/  SYNCS.PHASECHK.TRANS64.TRYWAIT P0, [R0+URZ+0xa8], R2 ;  /* 0x0000a802000075a7 */ /* 0x00872400080011ff */
[----:B----4-:R-:W-:Y:S05]  /*9350*/  @!P0 NANOSLEEP.SYNCS 0x989680 ;  /* 0x009896800000895d */ /* 0x010fea0003900000 */
[----:B------:R-:W4:Y:S02]  /*9360*/  @!P0 SYNCS.PHASECHK.TRANS64 P0, [R0+URZ+0xa8], R2 ;  /* 0x0000a802000085a7 */ /* 0x000f2400080010ff */
[----:B----4-:R-:W-:Y:S05]  /*9370*/  @!P0 BRA `(.L_x_190) ;  /* 0xfffffffc00f08947 */ /* 0x010fea000383ffff */
[----:B------:R-:W-:Y:S05]  /*9380*/  BRA `(.L_x_191) ;  /* 0xffffffbc00b47947 */ /* 0x000fea000383ffff */
.L_x_93:
[----:B---3--:R-:W-:-:S07]  /*9390*/  MOV R0, UR21 ;  /* 0x0000001500007c02 */ /* 0x008fce0008000f00 */
.L_x_192:
[----:B---3--:R3:W4:Y:S02]  /*93a0*/  SYNCS.PHASECHK.TRANS64.TRYWAIT P0, [R0+URZ+0xb0], R2 ;  /* 0x0000b002000075a7 */ /* 0x00872400080011ff */
[----:B----4-:R-:W-:Y:S05]  /*93b0*/  @!P0 NANOSLEEP.SYNCS 0x989680 ;  /* 0x009896800000895d */ /* 0x010fea0003900000 */
[----:B------:R-:W4:Y:S02]  /*93c0*/  @!P0 SYNCS.PHASECHK.TRANS64 P0, [R0+URZ+0xb0], R2 ;  /* 0x0000b002000085a7 */ /* 0x000f2400080010ff */
[----:B----4-:R-:W-:Y:S05]  /*93d0*/  @!P0 BRA `(.L_x_192) ;  /* 0xfffffffc00f08947 */ /* 0x010fea000383ffff */
[----:B------:R-:W-:Y:S05]  /*93e0*/  BRA `(.L_x_193) ;  /* 0xffffffbc00a47947 */ /* 0x000fea000383ffff */
.L_x_95:
[----:B-1----:R1:W2:Y:S02]  /*93f0*/  SYNCS.PHASECHK.TRANS64.TRYWAIT P0, [R3+URZ+0xd0], R0 ;  /* 0x0000d000030075a7 */ /* 0x0022a400080011ff */
[----:B--2---:R-:W-:Y:S05]  /*9400*/  @!P0 NANOSLEEP.SYNCS 0x989680 ;  /* 0x009896800000895d */ /* 0x004fea0003900000 */
[----:B------:R-:W2:Y:S02]  /*9410*/  @!P0 SYNCS.PHASECHK.TRANS64 P0, [R3+URZ+0xd0], R0 ;  /* 0x0000d000030085a7 */ /* 0x000ea400080010ff */
[----:B--2---:R-:W-:Y:S05]  /*9420*/  @!P0 BRA `(.L_x_95) ;  /* 0xfffffffc00f08947 */ /* 0x004fea000383ffff */
[----:B------:R-:W-:Y:S05]  /*9430*/  BRA `(.L_x_194) ;  /* 0xffffffc000707947 */ /* 0x000fea000383ffff */
.L_x_106:
[----:B-1----:R-:W-:Y:S04]  /*9440*/  MOV R0, UR44 ;  /* 0x0000002c00007c02 */ /* 0x002fe80008000f00 */
[----:B------:R1:W2:Y:S03]  /*9450*/  SYNCS.PHASECHK.TRANS64.TRYWAIT P1, [R0+URZ+0x80], R3 ;  /* 0x00008003000075a7 */ /* 0x0002a600080211ff */
[----:B--2---:R-:W-:Y:S05]  /*9460*/  @!P1 NANOSLEEP.SYNCS 0x989680 ;  /* 0x009896800000995d */ /* 0x004fea0003900000 */
[----:B------:R-:W2:Y:S02]  /*9470*/  @!P1 SYNCS.PHASECHK.TRANS64 P1, [R0+URZ+0x80], R3 ;  /* 0x00008003000095a7 */ /* 0x000ea400080210ff */
[----:B--2---:R-:W-:Y:S05]  /*9480*/  @!P1 BRA `(.L_x_106) ;  /* 0xfffffffc00ec9947 */ /* 0x004fea000383ffff */
[----:B------:R-:W-:Y:S05]  /*9490*/  BRA `(.L_x_105) ;  /* 0xffffffcc00d47947 */ /* 0x000fea000383ffff */
.L_x_108:
[----:B-1----:R1:W3:Y:S02]  /*94a0*/  SYNCS.PHASECHK.TRANS64.TRYWAIT P0, [R26+URZ+0xf0], R2 ;  /* 0x0000f0021a0075a7 */ /* 0x0022e400080011ff */
[----:B---3--:R-:W-:Y:S05]  /*94b0*/  @!P0 NANOSLEEP.SYNCS 0x989680 ;  /* 0x009896800000895d */ /* 0x008fea0003900000 */
[----:B------:R-:W3:Y:S02]  /*94c0*/  @!P0 SYNCS.PHASECHK.TRANS64 P0, [R26+URZ+0xf0], R2 ;  /* 0x0000f0021a0085a7 */ /* 0x000ee400080010ff */
[----:B---3--:R-:W-:Y:S05]  /*94d0*/  @!P0 BRA `(.L_x_108) ;  /* 0xfffffffc00f08947 */ /* 0x008fea000383ffff */
[----:B------:R-:W-:Y:S05]  /*94e0*/  BRA `(.L_x_107) ;  /* 0xffffffcc00f87947 */ /* 0x000fea000383ffff */
.L_x_117:
[----:B---3--:R3:W4:Y:S02]  /*94f0*/  SYNCS.PHASECHK.TRANS64.TRYWAIT P0, [R4+URZ+0x80], R0 ;  /* 0x00008000040075a7 */ /* 0x00872400080011ff */
[----:B----4-:R-:W-:Y:S05]  /*9500*/  @!P0 NANOSLEEP.SYNCS 0x989680 ;  /* 0x009896800000895d */ /* 0x010fea0003900000 */
[----:B------:R-:W4:Y:S02]  /*9510*/  @!P0 SYNCS.PHASECHK.TRANS64 P0, [R4+URZ+0x80], R0 ;  /* 0x00008000040085a7 */ /* 0x000f2400080010ff */
[----:B----4-:R-:W-:Y:S05]  /*9520*/  @!P0 BRA `(.L_x_117) ;  /* 0xfffffffc00f08947 */ /* 0x010fea000383ffff */
[----:B------:R-:W-:Y:S05]  /*9530*/  BRA `(.L_x_116) ;  /* 0xffffffd400e47947 */ /* 0x000fea000383ffff */
.L_x_125:
[----:B-1----:R1:W4:Y:S02]  /*9540*/  SYNCS.PHASECHK.TRANS64.TRYWAIT P0, [R2+URZ+0x80], R4 ;  /* 0x00008004020075a7 */ /* 0x00232400080011ff */
[----:B----4-:R-:W-:Y:S05]  /*9550*/  @!P0 NANOSLEEP.SYNCS 0x989680 ;  /* 0x009896800000895d */ /* 0x010fea0003900000 */
[----:B------:R-:W4:Y:S02]  /*9560*/  @!P0 SYNCS.PHASECHK.TRANS64 P0, [R2+URZ+0x80], R4 ;  /* 0x00008004020085a7 */ /* 0x000f2400080010ff */
[----:B----4-:R-:W-:Y:S05]  /*9570*/  @!P0 BRA `(.L_x_125) ;  /* 0xfffffffc00f08947 */ /* 0x010fea000383ffff */
[----:B------:R-:W-:Y:S05]  /*9580*/  BRA `(.L_x_124) ;  /* 0xffffffdc00f47947 */ /* 0x000fea000383ffff */
.L_x_133:
[----:B---3--:R3:W4:Y:S02]  /*9590*/  SYNCS.PHASECHK.TRANS64.TRYWAIT P0, [R3+URZ+0x80], R0 ;  /* 0x00008000030075a7 */ /* 0x00872400080011ff */
[----:B----4-:R-:W-:Y:S05]  /*95a0*/  @!P0 NANOSLEEP.SYNCS 0x989680 ;  /* 0x009896800000895d */ /* 0x010fea0003900000 */
[----:B------:R-:W4:Y:S02]  /*95b0*/  @!P0 SYNCS.PHASECHK.TRANS64 P0, [R3+URZ+0x80], R0 ;  /* 0x00008000030085a7 */ /* 0x000f2400080010ff */
[----:B----4-:R-:W-:Y:S05]  /*95c0*/  @!P0 BRA `(.L_x_133) ;  /* 0xfffffffc00f08947 */ /* 0x010fea000383ffff */
[----:B------:R-:W-:Y:S05]  /*95d0*/  BRA `(.L_x_132) ;  /* 0xffffffe800007947 */ /* 0x000fea000383ffff */
        .weak           $__internal_0_$__cuda_sm10x_tcgen05_guardrail_trap_col_being_dealloced_not_returned_by_alloc
        .type           $__internal_0_$__cuda_sm10x_tcgen05_guardrail_trap_col_being_dealloced_not_returned_by_alloc,@function
        .size           $__internal_0_$__cuda_sm10x_tcgen05_guardrail_trap_col_being_dealloced_not_returned_by_alloc,($__internal_1_$__cuda_sm10x_tcgen05_guardrail_trap_phase_invalid_during_alloc - $__internal_0_$__cuda_sm10x_tcgen05_guardrail_trap_col_being_dealloced_not_returned_by_alloc)
$__internal_0_$__cuda_sm10x_tcgen05_guardrail_trap_col_being_dealloced_not_returned_by_alloc:
[----:B------:R-:W-:Y:S05]  /*95e0*/  BPT.TRAP 0x1 ;  /* 0x000000040000795c */ /* 0x000fea0000300000 */
[----:B------:R-:W-:-:S04]  /*95f0*/  HFMA2 R3, -RZ, RZ, 0, 0 ;  /* 0x00000000ff037431 */ /* 0x000fc800000001ff */
[----:B------:R-:W-:Y:S05]  /*9600*/  RET.REL.NODEC R2 `(_ZN7cutlass13device_kernelINS_4gemm6kernel13GemmUniversalIN4cute5tupleIJiiiiEEENS1_10collective13CollectiveMmaINS1_35MainloopSm100TmaUmmaWarpSpecializedILi8ELi2ELi4ENS5_IJNS4_1CILi1EEENSA_ILi2EEESB_EEEEENS5_IJNSA_ILi64EEENSA_ILi128EEESF_EEENS_10bfloat16_tENS5_IJlSB_lEEESI_SJ_NS4_8TiledMMAINS4_8MMA_AtomIJNS4_20SM100_MMA_F16BF16_SSISI_SI_fLi64ELi128ELNS4_4UMMA5MajorE0ELSO_0ELNSN_7ScaleInE0ELSP_0EEEEEENS4_6LayoutINS5_IJSB_SB_SB_EEENS5_IJNSA_ILi0EEESU_SU_EEEEENS5_IJNS4_10UnderscoreESX_SX_EEEEENS4_23SM90_TMA_LOAD_MULTICASTENS4_14ComposedLayoutINS4_7SwizzleILi3ELi4ELi3EEENS4_18smem_ptr_flag_bitsILi16EEENSS_INS5_IJNSA_ILi8EEESF_EEENS5_IJSF_SB_EEEEEEEvNS4_8identityENS4_13SM90_TMA_LOADES1A_vS1B_EENS_8epilogue10collective18CollectiveEpilogueINS1E_23Sm100TmaWarpSpecializedILi4ELi2ELi16ELb1ELb0EEEJSH_NS5_IJNSS_ISF_SB_EENSS_INSA_ILi32EEESB_EEEEESI_SJ_SI_SJ_NS1E_6fusion15FusionCallbacksIS1I_NS1N_17LinearCombinationISI_fSI_fLNS_15FloatRoundStyleE2EEESH_S1M_JEEENS4_5SM1004TMEM4LOAD26SM100_TMEM_LOAD_16dp256b4xES1C_NS11_INS12_ILi2ELi4ELi3EEES15_NSS_INS5_IJS16_S1K_EEENS5_IJS1K_SB_EEEEEEENS4_17SM75_U32x4_LDSM_NENS4_14SM90_TMA_STOREES21_NS4_17SM90_U32x4_STSM_NENS4_39AutoVectorizingCopyWithAssumedAlignmentILi128EEEEEEvvEEEEvNT_6ParamsE) ;  /* 0xffffff68027c7950 */ /* 0x000fea0003c3ffff */
        .weak           $__internal_1_$__cuda_sm10x_tcgen05_guardrail_trap_phase_invalid_during_alloc
        .type           $__internal_1_$__cuda_sm10x_tcgen05_guardrail_trap_phase_invalid_during_alloc,@function
        .size           $__internal_1_$__cuda_sm10x_tcgen05_guardrail_trap_phase_invalid_during_alloc,($__internal_2_$__cuda_sm10x_tcgen05_guardrail_trap_unallocated_columns_being_dealloced - $__internal_1_$__cuda_sm10x_tcgen05_guardrail_trap_phase_invalid_during_alloc)
$__internal_1_$__cuda_sm10x_tcgen05_guardrail_trap_phase_invalid_during_alloc:
[----:B------:R-:W-:Y:S05]  /*9610*/  BPT.TRAP 0x1 ;  /* 0x000000040000795c */ /* 0x000fea0000300000 */
[----:B------:R-:W-:-:S04]  /*9620*/  MOV R5, 0x0 ;  /* 0x0000000000057802 */ /* 0x000fc80000000f00 */
[----:B------:R-:W-:Y:S05]  /*9630*/  RET.REL.NODEC R4 `(_ZN7cutlass13device_kernelINS_4gemm6kernel13GemmUniversalIN4cute5tupleIJiiiiEEENS1_10collective13CollectiveMmaINS1_35MainloopSm100TmaUmmaWarpSpecializedILi8ELi2ELi4ENS5_IJNS4_1CILi1EEENSA_ILi2EEESB_EEEEENS5_IJNSA_ILi64EEENSA_ILi128EEESF_EEENS_10bfloat16_tENS5_IJlSB_lEEESI_SJ_NS4_8TiledMMAINS4_8MMA_AtomIJNS4_20SM100_MMA_F16BF16_SSISI_SI_fLi64ELi128ELNS4_4UMMA5MajorE0ELSO_0ELNSN_7ScaleInE0ELSP_0EEEEEENS4_6LayoutINS5_IJSB_SB_SB_EEENS5_IJNSA_ILi0EEESU_SU_EEEEENS5_IJNS4_10UnderscoreESX_SX_EEEEENS4_23SM90_TMA_LOAD_MULTICASTENS4_14ComposedLayoutINS4_7SwizzleILi3ELi4ELi3EEENS4_18smem_ptr_flag_bitsILi16EEENSS_INS5_IJNSA_ILi8EEESF_EEENS5_IJSF_SB_EEEEEEEvNS4_8identityENS4_13SM90_TMA_LOADES1A_vS1B_EENS_8epilogue10collective18CollectiveEpilogueINS1E_23Sm100TmaWarpSpecializedILi4ELi2ELi16ELb1ELb0EEEJSH_NS5_IJNSS_ISF_SB_EENSS_INSA_ILi32EEESB_EEEEESI_SJ_SI_SJ_NS1E_6fusion15FusionCallbacksIS1I_NS1N_17LinearCombinationISI_fSI_fLNS_15FloatRoundStyleE2EEESH_S1M_JEEENS4_5SM1004TMEM4LOAD26SM100_TMEM_LOAD_16dp256b4xES1C_NS11_INS12_ILi2ELi4ELi3EEES15_NSS_INS5_IJS16_S1K_EEENS5_IJS1K_SB_EEEEEEENS4_17SM75_U32x4_LDSM_NENS4_14SM90_TMA_STOREES21_NS4_17SM90_U32x4_STSM_NENS4_39AutoVectorizingCopyWithAssumedAlignmentILi128EEEEEEvvEEEEvNT_6ParamsE) ;  /* 0xffffff6804707950 */ /* 0x000fea0003c3ffff */
        .weak           $__internal_2_$__cuda_sm10x_tcgen05_guardrail_trap_unallocated_columns_being_dealloced
        .type           $__internal_2_$__cuda_sm10x_tcgen05_guardrail_trap_unallocated_columns_being_dealloced,@function
        .size           $__internal_2_$__cuda_sm10x_tcgen05_guardrail_trap_unallocated_columns_being_dealloced,(.L_x_196 - $__internal_2_$__cuda_sm10x_tcgen05_guardrail_trap_unallocated_columns_being_dealloced)
$__internal_2_$__cuda_sm10x_tcgen05_guardrail_trap_unallocated_columns_being_dealloced:
[----:B------:R-:W-:Y:S05]  /*9640*/  BPT.TRAP 0x1 ;  /* 0x000000040000795c */ /* 0x000fea0000300000 */
[----:B------:R-:W-:-:S04]  /*9650*/  HFMA2 R3, -RZ, RZ, 0, 0 ;  /* 0x00000000ff037431 */ /* 0x000fc800000001ff */
[----:B------:R-:W-:Y:S05]  /*9660*/  RET.REL.NODEC R2 `(_ZN7cutlass13device_kernelINS_4gemm6kernel13GemmUniversalIN4cute5tupleIJiiiiEEENS1_10collective13CollectiveMmaINS1_35MainloopSm100TmaUmmaWarpSpecializedILi8ELi2ELi4ENS5_IJNS4_1CILi1EEENSA_ILi2EEESB_EEEEENS5_IJNSA_ILi64EEENSA_ILi128EEESF_EEENS_10bfloat16_tENS5_IJlSB_lEEESI_SJ_NS4_8TiledMMAINS4_8MMA_AtomIJNS4_20SM100_MMA_F16BF16_SSISI_SI_fLi64ELi128ELNS4_4UMMA5MajorE0ELSO_0ELNSN_7ScaleInE0ELSP_0EEEEEENS4_6LayoutINS5_IJSB_SB_SB_EEENS5_IJNSA_ILi0EEESU_SU_EEEEENS5_IJNS4_10UnderscoreESX_SX_EEEEENS4_23SM90_TMA_LOAD_MULTICASTENS4_14ComposedLayoutINS4_7SwizzleILi3ELi4ELi3EEENS4_18smem_ptr_flag_bitsILi16EEENSS_INS5_IJNSA_ILi8EEESF_EEENS5_IJSF_SB_EEEEEEEvNS4_8identityENS4_13SM90_TMA_LOADES1A_vS1B_EENS_8epilogue10collective18CollectiveEpilogueINS1E_23Sm100TmaWarpSpecializedILi4ELi2ELi16ELb1ELb0EEEJSH_NS5_IJNSS_ISF_SB_EENSS_INSA_ILi32EEESB_EEEEESI_SJ_SI_SJ_NS1E_6fusion15FusionCallbacksIS1I_NS1N_17LinearCombinationISI_fSI_fLNS_15FloatRoundStyleE2EEESH_S1M_JEEENS4_5SM1004TMEM4LOAD26SM100_TMEM_LOAD_16dp256b4xES1C_NS11_INS12_ILi2ELi4ELi3EEES15_NSS_INS5_IJS16_S1K_EEENS5_IJS1K_SB_EEEEEEENS4_17SM75_U32x4_LDSM_NENS4_14SM90_TMA_STOREES21_NS4_17SM90_U32x4_STSM_NENS4_39AutoVectorizingCopyWithAssumedAlignmentILi128EEEEEEvvEEEEvNT_6ParamsE) ;  /* 0xffffff6802647950 */ /* 0x000fea0003c3ffff */
.L_x_195:
[----:B------:R-:W-:-:S00]  /*9670*/  BRA `(.L_x_195) ;  /* 0xfffffffc00fc7947 */ /* 0x000fc0000383ffff */
[----:B------:R-:W-:-:S00]  /*9680*/  NOP ;  /* 0x0000000000007918 */ /* 0x000fc00000000000 */
[----:B------:R-:W-:-:S00]  /*9690*/  NOP ;  /* 0x0000000000007918 */ /* 0x000fc00000000000 */
[----:B------:R-:W-:-:S00]  /*96a0*/  NOP ;  /* 0x0000000000007918 */ /* 0x000fc00000000000 */
[----:B------:R-:W-:-:S00]  /*96b0*/  NOP ;  /* 0x0000000000007918 */ /* 0x000fc00000000000 */
[----:B------:R-:W-:-:S00]  /*96c0*/  NOP ;  /* 0x0000000000007918 */ /* 0x000fc00000000000 */
[----:B------:R-:W-:-:S00]  /*96d0*/  NOP ;  /* 0x0000000000007918 */ /* 0x000fc00000000000 */
[----:B------:R-:W-:-:S00]  /*96e0*/  NOP ;  /* 0x0000000000007918 */ /* 0x000fc00000000000 */
[----:B------:R-:W-:-:S00]  /*96f0*/  NOP ;  /* 0x0000000000007918 */ /* 0x000fc00000000000 */
.L_x_196:


//--------------------- .nv.global.init           --------------------------
	.section	.nv.global.init,"aw",@progbits
.nv.global.init:
	.type		$str$27,@object
	.size		$str$27,($str$28 - $str$27)
$str$27:
        /*0000*/ 	.byte	0x28, 0x61, 0x64, 0x64, 0x72, 0x65, 0x73, 0x73, 0x20, 0x26, 0x20, 0x6d, 0x61, 0x73, 0x6b, 0x29
        /*0010*/ 	.byte	0x20, 0x3d, 0x3d, 0x20, 0x30, 0x00
	.type		$str$28,@object
	.size		$str$28,($str$26 - $str$28)
$str$28:
        /*0016*/ 	.byte	0x2f, 0x74, 0x6d, 0x70, 0x2f, 0x63, 0x75, 0x74, 0x6c, 0x61, 0x73, 0x73, 0x5f, 0x73, 0x77, 0x65
        /*0026*/ 	.byte	0x65, 0x70, 0x5f, 0x73, 0x72, 0x63, 0x2f, 0x69, 0x6e, 0x63, 0x6c, 0x75, 0x64, 0x65, 0x2f, 0x63
        /*0036*/ 	.byte	0x75, 0x74, 0x65, 0x2f, 0x70, 0x6f, 0x69, 0x6e, 0x74, 0x65, 0x72, 0x5f, 0x66, 0x6c, 0x61, 0x67
        /*0046*/ 	.byte	0x67, 0x65, 0x64, 0x2e, 0x68, 0x70, 0x70, 0x00
	.type		$str$26,@object
	.size		$str$26,($str$25 - $str$26)
$str$26:
        /*004e*/ 	.byte	0x2f, 0x74, 0x6d, 0x70, 0x2f, 0x63, 0x75, 0x74, 0x6c, 0x61, 0x73, 0x73, 0x5f, 0x73, 0x77, 0x65
        /*005e*/ 	.byte	0x65, 0x70, 0x5f, 0x73, 0x72, 0x63, 0x2f, 0x69, 0x6e, 0x63, 0x6c, 0x75, 0x64, 0x65, 0x2f, 0x63
        /*006e*/ 	.byte	0x75, 0x74, 0x65, 0x2f, 0x61, 0x74, 0x6f, 0x6d, 0x2f, 0x63, 0x6f, 0x70, 0x79, 0x5f, 0x74, 0x72
        /*007e*/ 	.byte	0x61, 0x69, 0x74, 0x73, 0x5f, 0x73, 0x6d, 0x31, 0x30, 0x30, 0x2e, 0x68, 0x70, 0x70, 0x00
	.type		$str$25,@object
	.size		$str$25,(__unnamed_1 - $str$25)
$str$25:
        /*008d*/ 	.byte	0x28, 0x28, 0x75, 0x69, 0x6e, 0x74, 0x33, 0x32, 0x5f, 0x74, 0x28, 0x74, 0x68, 0x72, 0x65, 0x61
        /*009d*/ 	.byte	0x64, 0x49, 0x64, 0x78, 0x2e, 0x78, 0x29, 0x20, 0x2f, 0x20, 0x33, 0x32, 0x29, 0x20, 0x25, 0x20
        /*00ad*/ 	.byte	0x34, 0x29, 0x20, 0x3d, 0x3d, 0x20, 0x28, 0x28, 0x28, 0x74, 0x6d, 0x65, 0x6d, 0x5f, 0x61, 0x64
        /*00bd*/ 	.byte	0x64, 0x72, 0x20, 0x3e, 0x3e, 0x20, 0x31, 0x36, 0x29, 0x20, 0x2f, 0x20, 0x33, 0x32, 0x29, 0x20
        /*00cd*/ 	.byte	0x25, 0x20, 0x34, 0x29, 0x00
	.type		__unnamed_1,@object
	.size		__unnamed_1,(__unnamed_2 - __unnamed_1)
__unnamed_1:
        /*00d2*/ 	.byte	0x61, 0x75, 0x74, 0x6f, 0x20, 0x63, 0x75, 0x74, 0x65, 0x3a, 0x3a, 0x61, 0x73, 0x5f, 0x70, 0x6f
        /* <DEDUP_REMOVED lines=24> */
        /*0262*/ 	.byte	0x30, 0x34, 0x38, 0x3e, 0x3e, 0x3e, 0x3e, 0x5d, 0x00
	.type		__unnamed_2,@object
	.size		__unnamed_2,(.L_2 - __unnamed_2)
__unnamed_2:
        /* <DEDUP_REMOVED lines=45> */
        /*053b*/ 	.byte	0x3e, 0x3e, 0x3e, 0x5d, 0x00
.L_2:


//--------------------- .nv.shared._ZN7cutlass13device_kernelINS_4gemm6kernel13GemmUniversalIN4cute5tupleIJiiiiEEENS1_10collective13CollectiveMmaINS1_35MainloopSm100TmaUmmaWarpSpecializedILi8ELi2ELi4ENS5_IJNS4_1CILi1EEENSA_ILi2EEESB_EEEEENS5_IJNSA_ILi64EEENSA_ILi128EEESF_EEENS_10bfloat16_tENS5_IJlSB_lEEESI_SJ_NS4_8TiledMMAINS4_8MMA_AtomIJNS4_20SM100_MMA_F16BF16_SSISI_SI_fLi64ELi128ELNS4_4UMMA5MajorE0ELSO_0ELNSN_7ScaleInE0ELSP_0EEEEEENS4_6LayoutINS5_IJSB_SB_SB_EEENS5_IJNSA_ILi0EEESU_SU_EEEEENS5_IJNS4_10UnderscoreESX_SX_EEEEENS4_23SM90_TMA_LOAD_MULTICASTENS4_14ComposedLayoutINS4_7SwizzleILi3ELi4ELi3EEENS4_18smem_ptr_flag_bitsILi16EEENSS_INS5_IJNSA_ILi8EEESF_EEENS5_IJSF_SB_EEEEEEEvNS4_8identityENS4_13SM90_TMA_LOADES1A_vS1B_EENS_8epilogue10collective18CollectiveEpilogueINS1E_23Sm100TmaWarpSpecializedILi4ELi2ELi16ELb1ELb0EEEJSH_NS5_IJNSS_ISF_SB_EENSS_INSA_ILi32EEESB_EEEEESI_SJ_SI_SJ_NS1E_6fusion15FusionCallbacksIS1I_NS1N_17LinearCombinationISI_fSI_fLNS_15FloatRoundStyleE2EEESH_S1M_JEEENS4_5SM1004TMEM4LOAD26SM100_TMEM_LOAD_16dp256b4xES1C_NS11_INS12_ILi2ELi4ELi3EEES15_NSS_INS5_IJS16_S1K_EEENS5_IJS1K_SB_EEEEEEENS4_17SM75_U32x4_LDSM_NENS4_14SM90_TMA_STOREES21_NS4_17SM90_U32x4_STSM_NENS4_39AutoVectorizingCopyWithAssumedAlignmentILi128EEEEEEvvEEEEvNT_6ParamsE --------------------------
	.section	.nv.shared._ZN7cutlass13device_kernelINS_4gemm6kernel13GemmUniversalIN4cute5tupleIJiiiiEEENS1_10collective13CollectiveMmaINS1_35MainloopSm100TmaUmmaWarpSpecializedILi8ELi2ELi4ENS5_IJNS4_1CILi1EEENSA_ILi2EEESB_EEEEENS5_IJNSA_ILi64EEENSA_ILi128EEESF_EEENS_10bfloat16_tENS5_IJlSB_lEEESI_SJ_NS4_8TiledMMAINS4_8MMA_AtomIJNS4_20SM100_MMA_F16BF16_SSISI_SI_fLi64ELi128ELNS4_4UMMA5MajorE0ELSO_0ELNSN_7ScaleInE0ELSP_0EEEEEENS4_6LayoutINS5_IJSB_SB_SB_EEENS5_IJNSA_ILi0EEESU_SU_EEEEENS5_IJNS4_10UnderscoreESX_SX_EEEEENS4_23SM90_TMA_LOAD_MULTICASTENS4_14ComposedLayoutINS4_7SwizzleILi3ELi4ELi3EEENS4_18smem_ptr_flag_bitsILi16EEENSS_INS5_IJNSA_ILi8EEESF_EEENS5_IJSF_SB_EEEEEEEvNS4_8identityENS4_13SM90_TMA_LOADES1A_vS1B_EENS_8epilogue10collective18CollectiveEpilogueINS1E_23Sm100TmaWarpSpecializedILi4ELi2ELi16ELb1ELb0EEEJSH_NS5_IJNSS_ISF_SB_EENSS_INSA_ILi32EEESB_EEEEESI_SJ_SI_SJ_NS1E_6fusion15FusionCallbacksIS1I_NS1N_17LinearCombinationISI_fSI_fLNS_15FloatRoundStyleE2EEESH_S1M_JEEENS4_5SM1004TMEM4LOAD26SM100_TMEM_LOAD_16dp256b4xES1C_NS11_INS12_ILi2ELi4ELi3EEES15_NSS_INS5_IJS16_S1K_EEENS5_IJS1K_SB_EEEEEEENS4_17SM75_U32x4_LDSM_NENS4_14SM90_TMA_STOREES21_NS4_17SM90_U32x4_STSM_NENS4_39AutoVectorizingCopyWithAssumedAlignmentILi128EEEEEEvvEEEEvNT_6ParamsE,"aw",@nobits
	.sectionflags	@""
	.align	16
	.zero		1024


//--------------------- .nv.shared.reserved.0     --------------------------
	.section	.nv.shared.reserved.0,"aw",@nobits
	.weak		__nv_reservedSMEM_offset_0_alias
	.size		__nv_reservedSMEM_offset_0_alias, 0, 64
	.other		__nv_reservedSMEM_offset_0_alias,@"STO_CUDA_RESERVED_SHARED STV_DEFAULT"
__nv_reservedSMEM_offset_0_alias:
	.zero		0
.nv.shared.reserved.0:
	.zero		64
	.weak		__nv_reservedSMEM_tcgen05_partition
	.type		__nv_reservedSMEM_tcgen05_partition,@object
	.size		__nv_reservedSMEM_tcgen05_partition,(.L_0 - __nv_reservedSMEM_tcgen05_partition)
__nv_reservedSMEM_tcgen05_partition:
	.zero		32
.L_0:


//--------------------- .nv.global                --------------------------
	.section	.nv.global,"aw",@nobits
.nv.global:
	.type		_ZN40_INTERNAL_cc5b27f2_4_k_cu_e149676c_318684cute1_E,@object
	.size		_ZN40_INTERNAL_cc5b27f2_4_k_cu_e149676c_318684cute1_E,(_ZN40_INTERNAL_cc5b27f2_4_k_cu_e149676c_318684cuda3std3__45__cpo6cbeginE - _ZN40_INTERNAL_cc5b27f2_4_k_cu_e149676c_318684cute1_E)
_ZN40_INTERNAL_cc5b27f2_4_k_cu_e149676c_318684cute1_E:
	.zero		1
	.type		_ZN40_INTERNAL_cc5b27f2_4_k_cu_e149676c_318684cuda3std3__45__cpo6cbeginE,@object
	.size		_ZN40_INTERNAL_cc5b27f2_4_k_cu_e149676c_318684cuda3std3__45__cpo6cbeginE,(_ZN40_INTERNAL_cc5b27f2_4_k_cu_e149676c_318684cuda3std3__48in_placeE - _ZN40_INTERNAL_cc5b27f2_4_k_cu_e149676c_318684cuda3std3__45__cpo6cbeginE)
_ZN40_INTERNAL_cc5b27f2_4_k_cu_e149676c_318684cuda3std3__45__cpo6cbeginE:
	.zero		1
	.type		_ZN40_INTERNAL_cc5b27f2_4_k_cu_e149676c_318684cuda3std3__48in_placeE,@object
	.size		_ZN40_INTERNAL_cc5b27f2_4_k_cu_e149676c_318684cuda3std3__48in_placeE,(_ZN40_INTERNAL_cc5b27f2_4_k_cu_e149676c_318684cuda3std6ranges3__45__cpo9iter_moveE - _ZN40_INTERNAL_cc5b27f2_4_k_cu_e149676c_318684cuda3std3__48in_placeE)
_ZN40_INTERNAL_cc5b27f2_4_k_cu_e149676c_318684cuda3std3__48in_placeE:
	.zero		1
	.type		_ZN40_INTERNAL_cc5b27f2_4_k_cu_e149676c_318684cuda3std6ranges3__45__cpo9iter_moveE,@object
	.size		_ZN40_INTERNAL_cc5b27f2_4_k_cu_e149676c_318684cuda3std6ranges3__45__cpo9iter_moveE,(_ZN40_INTERNAL_cc5b27f2_4_k_cu_e149676c_318684cuda3std3__45__cpo5beginE - _ZN40_INTERNAL_cc5b27f2_4_k_cu_e149676c_318684cuda3std6ranges3__45__cpo9iter_moveE)
_ZN40_INTERNAL_cc5b27f2_4_k_cu_e149676c_318684cuda3std6ranges3__45__cpo9iter_moveE:
	.zero		1
	.type		_ZN40_INTERNAL_cc5b27f2_4_k_cu_e149676c_318684cuda3std3__45__cpo5beginE,@object
	.size		_ZN40_INTERNAL_cc5b27f2_4_k_cu_e149676c_318684cuda3std3__45__cpo5beginE,(_ZN40_INTERNAL_cc5b27f2_4_k_cu_e149676c_318684cuda3std3__442_GLOBAL__N__cc5b27f2_4_k_cu_e149676c_318686ignoreE - _ZN40_INTERNAL_cc5b27f2_4_k_cu_e149676c_318684cuda3std3__45__cpo5beginE)
_ZN40_INTERNAL_cc5b27f2_4_k_cu_e149676c_318684cuda3std3__45__cpo5beginE:
	.zero		1
	.type		_ZN40_INTERNAL_cc5b27f2_4_k_cu_e149676c_318684cuda3std3__442_GLOBAL__N__cc5b27f2_4_k_cu_e149676c_318686ignoreE,@object
	.size		_ZN40_INTERNAL_cc5b27f2_4_k_cu_e149676c_318684cuda3std3__442_GLOBAL__N__cc5b27f2_4_k_cu_e149676c_318686ignoreE,(_ZN40_INTERNAL_cc5b27f2_4_k_cu_e149676c_318684cute7productE - _ZN40_INTERNAL_cc5b27f2_4_k_cu_e149676c_318684cuda3std3__442_GLOBAL__N__cc5b27f2_4_k_cu_e149676c_318686ignoreE)
_ZN40_INTERNAL_cc5b27f2_4_k_cu_e149676c_318684cuda3std3__442_GLOBAL__N__cc5b27f2_4_k_cu_e149676c_318686ignoreE:
	.zero		1
	.type		_ZN40_INTERNAL_cc5b27f2_4_k_cu_e149676c_318684cute7productE,@object
	.size		_ZN40_INTERNAL_cc5b27f2_4_k_cu_e149676c_318684cute7productE,(_ZN40_INTERNAL_cc5b27f2_4_k_cu_e149676c_318684cuda3std3__45__cpo3endE - _ZN40_INTERNAL_cc5b27f2_4_k_cu_e149676c_318684cute7productE)
_ZN40_INTERNAL_cc5b27f2_4_k_cu_e149676c_318684cute7productE:
	.zero		1
	.type		_ZN40_INTERNAL_cc5b27f2_4_k_cu_e149676c_318684cuda3std3__45__cpo3endE,@object
	.size		_ZN40_INTERNAL_cc5b27f2_4_k_cu_e149676c_318684cuda3std3__45__cpo3endE,(_ZN40_INTERNAL_cc5b27f2_4_k_cu_e149676c_318684cuda3std3__419piecewise_constructE - _ZN40_INTERNAL_cc5b27f2_4_k_cu_e149676c_318684cuda3std3__45__cpo3endE)
_ZN40_INTERNAL_cc5b27f2_4_k_cu_e149676c_318684cuda3std3__45__cpo3endE:
	.zero		1
	.type		_ZN40_INTERNAL_cc5b27f2_4_k_cu_e149676c_318684cuda3std3__419piecewise_constructE,@object
	.size		_ZN40_INTERNAL_cc5b27f2_4_k_cu_e149676c_318684cuda3std3__419piecewise_constructE,(_ZN40_INTERNAL_cc5b27f2_4_k_cu_e149676c_318684cuda3std3__45__cpo4cendE - _ZN40_INTERNAL_cc5b27f2_4_k_cu_e149676c_318684cuda3std3__419piecewise_constructE)
_ZN40_INTERNAL_cc5b27f2_4_k_cu_e149676c_318684cuda3std3__419piecewise_constructE:
	.zero		1
	.type		_ZN40_INTERNAL_cc5b27f2_4_k_cu_e149676c_318684cuda3std3__45__cpo4cendE,@object
	.size		_ZN40_INTERNAL_cc5b27f2_4_k_cu_e149676c_318684cuda3std3__45__cpo4cendE,(_ZN40_INTERNAL_cc5b27f2_4_k_cu_e149676c_318684cuda3std6ranges3__45__cpo4swapE - _ZN40_INTERNAL_cc5b27f2_4_k_cu_e149676c_318684cuda3std3__45__cpo4cendE)
_ZN40_INTERNAL_cc5b27f2_4_k_cu_e149676c_318684cuda3std3__45__cpo4cendE:
	.zero		1
	.type		_ZN40_INTERNAL_cc5b27f2_4_k_cu_e149676c_318684cuda3std6ranges3__45__cpo4swapE,@object
	.size		_ZN40_INTERNAL_cc5b27f2_4_k_cu_e149676c_318684cuda3std6ranges3__45__cpo4swapE,(.L_10 - _ZN40_INTERNAL_cc5b27f2_4_k_cu_e149676c_318684cuda3std6ranges3__45__cpo4swapE)
_ZN40_INTERNAL_cc5b27f2_4_k_cu_e149676c_318684cuda3std6ranges3__45__cpo4swapE:
	.zero		1
.L_10:


//--------------------- .nv.constant0._ZN7cutlass13device_kernelINS_4gemm6kernel13GemmUniversalIN4cute5tupleIJiiiiEEENS1_10collective13CollectiveMmaINS1_35MainloopSm100TmaUmmaWarpSpecializedILi8ELi2ELi4ENS5_IJNS4_1CILi1EEENSA_ILi2EEESB_EEEEENS5_IJNSA_ILi64EEENSA_ILi128EEESF_EEENS_10bfloat16_tENS5_IJlSB_lEEESI_SJ_NS4_8TiledMMAINS4_8MMA_AtomIJNS4_20SM100_MMA_F16BF16_SSISI_SI_fLi64ELi128ELNS4_4UMMA5MajorE0ELSO_0ELNSN_7ScaleInE0ELSP_0EEEEEENS4_6LayoutINS5_IJSB_SB_SB_EEENS5_IJNSA_ILi0EEESU_SU_EEEEENS5_IJNS4_10UnderscoreESX_SX_EEEEENS4_23SM90_TMA_LOAD_MULTICASTENS4_14ComposedLayoutINS4_7SwizzleILi3ELi4ELi3EEENS4_18smem_ptr_flag_bitsILi16EEENSS_INS5_IJNSA_ILi8EEESF_EEENS5_IJSF_SB_EEEEEEEvNS4_8identityENS4_13SM90_TMA_LOADES1A_vS1B_EENS_8epilogue10collective18CollectiveEpilogueINS1E_23Sm100TmaWarpSpecializedILi4ELi2ELi16ELb1ELb0EEEJSH_NS5_IJNSS_ISF_SB_EENSS_INSA_ILi32EEESB_EEEEESI_SJ_SI_SJ_NS1E_6fusion15FusionCallbacksIS1I_NS1N_17LinearCombinationISI_fSI_fLNS_15FloatRoundStyleE2EEESH_S1M_JEEENS4_5SM1004TMEM4LOAD26SM100_TMEM_LOAD_16dp256b4xES1C_NS11_INS12_ILi2ELi4ELi3EEES15_NSS_INS5_IJS16_S1K_EEENS5_IJS1K_SB_EEEEEEENS4_17SM75_U32x4_LDSM_NENS4_14SM90_TMA_STOREES21_NS4_17SM90_U32x4_STSM_NENS4_39AutoVectorizingCopyWithAssumedAlignmentILi128EEEEEEvvEEEEvNT_6ParamsE --------------------------
	.section	.nv.constant0._ZN7cutlass13device_kernelINS_4gemm6kernel13GemmUniversalIN4cute5tupleIJiiiiEEENS1_10collective13CollectiveMmaINS1_35MainloopSm100TmaUmmaWarpSpecializedILi8ELi2ELi4ENS5_IJNS4_1CILi1EEENSA_ILi2EEESB_EEEEENS5_IJNSA_ILi64EEENSA_ILi128EEESF_EEENS_10bfloat16_tENS5_IJlSB_lEEESI_SJ_NS4_8TiledMMAINS4_8MMA_AtomIJNS4_20SM100_MMA_F16BF16_SSISI_SI_fLi64ELi128ELNS4_4UMMA5MajorE0ELSO_0ELNSN_7ScaleInE0ELSP_0EEEEEENS4_6LayoutINS5_IJSB_SB_SB_EEENS5_IJNSA_ILi0EEESU_SU_EEEEENS5_IJNS4_10UnderscoreESX_SX_EEEEENS4_23SM90_TMA_LOAD_MULTICASTENS4_14ComposedLayoutINS4_7SwizzleILi3ELi4ELi3EEENS4_18smem_ptr_flag_bitsILi16EEENSS_INS5_IJNSA_ILi8EEESF_EEENS5_IJSF_SB_EEEEEEEvNS4_8identityENS4_13SM90_TMA_LOADES1A_vS1B_EENS_8epilogue10collective18CollectiveEpilogueINS1E_23Sm100TmaWarpSpecializedILi4ELi2ELi16ELb1ELb0EEEJSH_NS5_IJNSS_ISF_SB_EENSS_INSA_ILi32EEESB_EEEEESI_SJ_SI_SJ_NS1E_6fusion15FusionCallbacksIS1I_NS1N_17LinearCombinationISI_fSI_fLNS_15FloatRoundStyleE2EEESH_S1M_JEEENS4_5SM1004TMEM4LOAD26SM100_TMEM_LOAD_16dp256b4xES1C_NS11_INS12_ILi2ELi4ELi3EEES15_NSS_INS5_IJS16_S1K_EEENS5_IJS1K_SB_EEEEEEENS4_17SM75_U32x4_LDSM_NENS4_14SM90_TMA_STOREES21_NS4_17SM90_U32x4_STSM_NENS4_39AutoVectorizingCopyWithAssumedAlignmentILi128EEEEEEvvEEEEvNT_6ParamsE,"a",@progbits
	.sectionflags	@""
	.align	4
.nv.constant0._ZN7cutlass13device_kernelINS_4gemm6kernel13GemmUniversalIN4cute5tupleIJiiiiEEENS1_10collective13CollectiveMmaINS1_35MainloopSm100TmaUmmaWarpSpecializedILi8ELi2ELi4ENS5_IJNS4_1CILi1EEENSA_ILi2EEESB_EEEEENS5_IJNSA_ILi64EEENSA_ILi128EEESF_EEENS_10bfloat16_tENS5_IJlSB_lEEESI_SJ_NS4_8TiledMMAINS4_8MMA_AtomIJNS4_20SM100_MMA_F16BF16_SSISI_SI_fLi64ELi128ELNS4_4UMMA5MajorE0ELSO_0ELNSN_7ScaleInE0ELSP_0EEEEEENS4_6LayoutINS5_IJSB_SB_SB_EEENS5_IJNSA_ILi0EEESU_SU_EEEEENS5_IJNS4_10UnderscoreESX_SX_EEEEENS4_23SM90_TMA_LOAD_MULTICASTENS4_14ComposedLayoutINS4_7SwizzleILi3ELi4ELi3EEENS4_18smem_ptr_flag_bitsILi16EEENSS_INS5_IJNSA_ILi8EEESF_EEENS5_IJSF_SB_EEEEEEEvNS4_8identityENS4_13SM90_TMA_LOADES1A_vS1B_EENS_8epilogue10collective18CollectiveEpilogueINS1E_23Sm100TmaWarpSpecializedILi4ELi2ELi16ELb1ELb0EEEJSH_NS5_IJNSS_ISF_SB_EENSS_INSA_ILi32EEESB_EEEEESI_SJ_SI_SJ_NS1E_6fusion15FusionCallbacksIS1I_NS1N_17LinearCombinationISI_fSI_fLNS_15FloatRoundStyleE2EEESH_S1M_JEEENS4_5SM1004TMEM4LOAD26SM100_TMEM_LOAD_16dp256b4xES1C_NS11_INS12_ILi2ELi4ELi3EEES15_NSS_INS5_IJS16_S1K_EEENS5_IJS1K_SB_EEEEEEENS4_17SM75_U32x4_LDSM_NENS4_14SM90_TMA_STOREES21_NS4_17SM90_U32x4_STSM_NENS4_39AutoVectorizingCopyWithAssumedAlignmentILi128EEEEEEvvEEEEvNT_6ParamsE:
	.zero		2944


//--------------------- SYMBOLS --------------------------

	.type		.nv.reservedSmem.offset0,@object
	.size		.nv.reservedSmem.offset0,0x4
	.type		.nv.reservedSmem.cap,@object
	.size		.nv.reservedSmem.cap,0x4
	.type		__assertfail,@function
